//
// Generated by NVIDIA NVVM Compiler
//
// Compiler Build ID: CL-36424714
// Cuda compilation tools, release 13.0, V13.0.88
// Based on NVVM 20.0.0
//

.version 9.0
.target sm_100
.address_size 64

	// .globl	_Z17layer_norm_kernelPfS_ii
.extern .shared .align 16 .b8 SM[];

.visible .entry _Z17layer_norm_kernelPfS_ii(
	.param .u64 .ptr .align 1 _Z17layer_norm_kernelPfS_ii_param_0,
	.param .u64 .ptr .align 1 _Z17layer_norm_kernelPfS_ii_param_1,
	.param .u32 _Z17layer_norm_kernelPfS_ii_param_2,
	.param .u32 _Z17layer_norm_kernelPfS_ii_param_3
)
{
	.reg .pred 	%p<38>;
	.reg .b32 	%r<106>;
	.reg .b32 	%f<229>;
	.reg .b64 	%rd<98>;

	ld.param.u64 	%rd45, [_Z17layer_norm_kernelPfS_ii_param_0];
	ld.param.u64 	%rd46, [_Z17layer_norm_kernelPfS_ii_param_1];
	ld.param.u32 	%r28, [_Z17layer_norm_kernelPfS_ii_param_2];
	ld.param.u32 	%r27, [_Z17layer_norm_kernelPfS_ii_param_3];
	cvta.to.global.u64 	%rd1, %rd45;
	cvta.to.global.u64 	%rd2, %rd46;
	mov.u32 	%r29, %ctaid.x;
	mov.u32 	%r30, %ntid.x;
	mov.u32 	%r31, %tid.x;
	mad.lo.s32 	%r1, %r29, %r30, %r31;
	setp.ge.s32 	%p1, %r1, %r28;
	@%p1 bra 	$L__BB0_51;
	cvt.s64.s32 	%rd3, %r27;
	setp.eq.s32 	%p2, %r27, 0;
	@%p2 bra 	$L__BB0_14;
	mul.lo.s32 	%r32, %r27, %r1;
	cvt.s64.s32 	%rd4, %r32;
	setp.lt.u32 	%p3, %r27, 16;
	mov.b64 	%rd84, 0;
	@%p3 bra 	$L__BB0_5;
	and.b64  	%rd84, %rd3, -16;
	shl.b64 	%rd48, %rd4, 2;
	add.s64 	%rd49, %rd48, %rd1;
	add.s64 	%rd81, %rd49, 32;
	mov.u32 	%r34, SM;
	add.s32 	%r96, %r34, 32;
	mov.u64 	%rd82, %rd84;
$L__BB0_4:
	.pragma "nounroll";
	ld.global.f32 	%f29, [%rd81+-32];
	ld.global.f32 	%f30, [%rd81+-28];
	ld.global.f32 	%f31, [%rd81+-24];
	ld.global.f32 	%f32, [%rd81+-20];
	st.shared.v4.f32 	[%r96+-32], {%f29, %f30, %f31, %f32};
	ld.global.f32 	%f33, [%rd81+-16];
	ld.global.f32 	%f34, [%rd81+-12];
	ld.global.f32 	%f35, [%rd81+-8];
	ld.global.f32 	%f36, [%rd81+-4];
	st.shared.v4.f32 	[%r96+-16], {%f33, %f34, %f35, %f36};
	ld.global.f32 	%f37, [%rd81];
	ld.global.f32 	%f38, [%rd81+4];
	ld.global.f32 	%f39, [%rd81+8];
	ld.global.f32 	%f40, [%rd81+12];
	st.shared.v4.f32 	[%r96], {%f37, %f38, %f39, %f40};
	ld.global.f32 	%f41, [%rd81+16];
	ld.global.f32 	%f42, [%rd81+20];
	ld.global.f32 	%f43, [%rd81+24];
	ld.global.f32 	%f44, [%rd81+28];
	st.shared.v4.f32 	[%r96+16], {%f41, %f42, %f43, %f44};
	add.s64 	%rd82, %rd82, -16;
	add.s64 	%rd81, %rd81, 64;
	add.s32 	%r96, %r96, 64;
	setp.ne.s64 	%p4, %rd82, 0;
	@%p4 bra 	$L__BB0_4;
$L__BB0_5:
	and.b32  	%r35, %r27, 15;
	setp.eq.s32 	%p5, %r35, 0;
	@%p5 bra 	$L__BB0_14;
	and.b64  	%rd50, %rd3, 15;
	add.s64 	%rd51, %rd50, -1;
	setp.lt.u64 	%p6, %rd51, 7;
	@%p6 bra 	$L__BB0_8;
	add.s64 	%rd52, %rd84, %rd4;
	shl.b64 	%rd53, %rd52, 2;
	add.s64 	%rd54, %rd1, %rd53;
	ld.global.f32 	%f45, [%rd54];
	cvt.u32.u64 	%r36, %rd84;
	shl.b32 	%r37, %r36, 2;
	mov.u32 	%r38, SM;
	add.s32 	%r39, %r38, %r37;
	st.shared.f32 	[%r39], %f45;
	ld.global.f32 	%f46, [%rd54+4];
	st.shared.f32 	[%r39+4], %f46;
	ld.global.f32 	%f47, [%rd54+8];
	st.shared.f32 	[%r39+8], %f47;
	ld.global.f32 	%f48, [%rd54+12];
	st.shared.f32 	[%r39+12], %f48;
	ld.global.f32 	%f49, [%rd54+16];
	st.shared.f32 	[%r39+16], %f49;
	ld.global.f32 	%f50, [%rd54+20];
	st.shared.f32 	[%r39+20], %f50;
	ld.global.f32 	%f51, [%rd54+24];
	st.shared.f32 	[%r39+24], %f51;
	ld.global.f32 	%f52, [%rd54+28];
	st.shared.f32 	[%r39+28], %f52;
	add.s64 	%rd84, %rd84, 8;
$L__BB0_8:
	and.b32  	%r40, %r27, 7;
	setp.eq.s32 	%p7, %r40, 0;
	@%p7 bra 	$L__BB0_14;
	and.b64  	%rd55, %rd3, 7;
	add.s64 	%rd56, %rd55, -1;
	setp.lt.u64 	%p8, %rd56, 3;
	@%p8 bra 	$L__BB0_11;
	add.s64 	%rd57, %rd84, %rd4;
	shl.b64 	%rd58, %rd57, 2;
	add.s64 	%rd59, %rd1, %rd58;
	ld.global.f32 	%f53, [%rd59];
	cvt.u32.u64 	%r41, %rd84;
	shl.b32 	%r42, %r41, 2;
	mov.u32 	%r43, SM;
	add.s32 	%r44, %r43, %r42;
	st.shared.f32 	[%r44], %f53;
	ld.global.f32 	%f54, [%rd59+4];
	st.shared.f32 	[%r44+4], %f54;
	ld.global.f32 	%f55, [%rd59+8];
	st.shared.f32 	[%r44+8], %f55;
	ld.global.f32 	%f56, [%rd59+12];
	st.shared.f32 	[%r44+12], %f56;
	add.s64 	%rd84, %rd84, 4;
$L__BB0_11:
	and.b32  	%r45, %r27, 3;
	setp.eq.s32 	%p9, %r45, 0;
	@%p9 bra 	$L__BB0_14;
	cvt.u32.u64 	%r46, %rd84;
	shl.b32 	%r47, %r46, 2;
	mov.u32 	%r48, SM;
	add.s32 	%r97, %r48, %r47;
	add.s64 	%rd60, %rd84, %rd4;
	shl.b64 	%rd61, %rd60, 2;
	add.s64 	%rd87, %rd1, %rd61;
	and.b64  	%rd86, %rd3, 3;
$L__BB0_13:
	.pragma "nounroll";
	ld.global.f32 	%f57, [%rd87];
	st.shared.f32 	[%r97], %f57;
	add.s32 	%r97, %r97, 4;
	add.s64 	%rd87, %rd87, 4;
	add.s64 	%rd86, %rd86, -1;
	setp.ne.s64 	%p10, %rd86, 0;
	@%p10 bra 	$L__BB0_13;
$L__BB0_14:
	setp.eq.s32 	%p11, %r27, 0;
	bar.sync 	0;
	mov.f32 	%f220, 0f00000000;
	@%p11 bra 	$L__BB0_27;
	setp.lt.u32 	%p12, %r27, 16;
	mov.f32 	%f220, 0f00000000;
	mov.b64 	%rd90, 0;
	@%p12 bra 	$L__BB0_18;
	mov.u32 	%r50, SM;
	add.s32 	%r98, %r50, 32;
	and.b64  	%rd90, %rd3, -16;
	mov.f32 	%f220, 0f00000000;
	mov.u64 	%rd88, %rd90;
$L__BB0_17:
	.pragma "nounroll";
	ld.shared.v4.f32 	{%f62, %f63, %f64, %f65}, [%r98+-32];
	add.f32 	%f66, %f220, %f62;
	add.f32 	%f67, %f66, %f63;
	add.f32 	%f68, %f67, %f64;
	add.f32 	%f69, %f68, %f65;
	ld.shared.v4.f32 	{%f70, %f71, %f72, %f73}, [%r98+-16];
	add.f32 	%f74, %f69, %f70;
	add.f32 	%f75, %f74, %f71;
	add.f32 	%f76, %f75, %f72;
	add.f32 	%f77, %f76, %f73;
	ld.shared.v4.f32 	{%f78, %f79, %f80, %f81}, [%r98];
	add.f32 	%f82, %f77, %f78;
	add.f32 	%f83, %f82, %f79;
	add.f32 	%f84, %f83, %f80;
	add.f32 	%f85, %f84, %f81;
	ld.shared.v4.f32 	{%f86, %f87, %f88, %f89}, [%r98+16];
	add.f32 	%f90, %f85, %f86;
	add.f32 	%f91, %f90, %f87;
	add.f32 	%f92, %f91, %f88;
	add.f32 	%f220, %f92, %f89;
	add.s64 	%rd88, %rd88, -16;
	add.s32 	%r98, %r98, 64;
	setp.ne.s64 	%p13, %rd88, 0;
	@%p13 bra 	$L__BB0_17;
$L__BB0_18:
	and.b32  	%r51, %r27, 15;
	setp.eq.s32 	%p14, %r51, 0;
	@%p14 bra 	$L__BB0_27;
	and.b64  	%rd63, %rd3, 15;
	add.s64 	%rd64, %rd63, -1;
	setp.lt.u64 	%p15, %rd64, 7;
	@%p15 bra 	$L__BB0_21;
	cvt.u32.u64 	%r52, %rd90;
	shl.b32 	%r53, %r52, 2;
	mov.u32 	%r54, SM;
	add.s32 	%r55, %r54, %r53;
	ld.shared.f32 	%f94, [%r55];
	add.f32 	%f95, %f220, %f94;
	ld.shared.f32 	%f96, [%r55+4];
	add.f32 	%f97, %f95, %f96;
	ld.shared.f32 	%f98, [%r55+8];
	add.f32 	%f99, %f97, %f98;
	ld.shared.f32 	%f100, [%r55+12];
	add.f32 	%f101, %f99, %f100;
	ld.shared.f32 	%f102, [%r55+16];
	add.f32 	%f103, %f101, %f102;
	ld.shared.f32 	%f104, [%r55+20];
	add.f32 	%f105, %f103, %f104;
	ld.shared.f32 	%f106, [%r55+24];
	add.f32 	%f107, %f105, %f106;
	ld.shared.f32 	%f108, [%r55+28];
	add.f32 	%f220, %f107, %f108;
	add.s64 	%rd90, %rd90, 8;
$L__BB0_21:
	and.b32  	%r56, %r27, 7;
	setp.eq.s32 	%p16, %r56, 0;
	@%p16 bra 	$L__BB0_27;
	and.b64  	%rd65, %rd3, 7;
	add.s64 	%rd66, %rd65, -1;
	setp.lt.u64 	%p17, %rd66, 3;
	@%p17 bra 	$L__BB0_24;
	cvt.u32.u64 	%r57, %rd90;
	shl.b32 	%r58, %r57, 2;
	mov.u32 	%r59, SM;
	add.s32 	%r60, %r59, %r58;
	ld.shared.f32 	%f110, [%r60];
	add.f32 	%f111, %f220, %f110;
	ld.shared.f32 	%f112, [%r60+4];
	add.f32 	%f113, %f111, %f112;
	ld.shared.f32 	%f114, [%r60+8];
	add.f32 	%f115, %f113, %f114;
	ld.shared.f32 	%f116, [%r60+12];
	add.f32 	%f220, %f115, %f116;
	add.s64 	%rd90, %rd90, 4;
$L__BB0_24:
	and.b32  	%r61, %r27, 3;
	setp.eq.s32 	%p18, %r61, 0;
	@%p18 bra 	$L__BB0_27;
	cvt.u32.u64 	%r62, %rd90;
	shl.b32 	%r63, %r62, 2;
	mov.u32 	%r64, SM;
	add.s32 	%r99, %r64, %r63;
	and.b64  	%rd92, %rd3, 3;
$L__BB0_26:
	.pragma "nounroll";
	ld.shared.f32 	%f117, [%r99];
	add.f32 	%f220, %f220, %f117;
	add.s32 	%r99, %r99, 4;
	add.s64 	%rd92, %rd92, -1;
	setp.ne.s64 	%p19, %rd92, 0;
	@%p19 bra 	$L__BB0_26;
$L__BB0_27:
	cvt.rn.f32.s32 	%f14, %r27;
	div.rn.f32 	%f15, %f220, %f14;
	setp.lt.s32 	%p20, %r27, 1;
	mov.f32 	%f228, 0f00000000;
	@%p20 bra 	$L__BB0_39;
	and.b32  	%r12, %r27, 7;
	setp.lt.u32 	%p21, %r27, 8;
	mov.f32 	%f228, 0f00000000;
	mov.b32 	%r103, 0;
	@%p21 bra 	$L__BB0_31;
	and.b32  	%r103, %r27, 2147483640;
	mov.u32 	%r67, SM;
	add.s32 	%r100, %r67, 16;
	neg.s32 	%r101, %r103;
	mov.f32 	%f228, 0f00000000;
$L__BB0_30:
	.pragma "nounroll";
	ld.shared.v4.f32 	{%f122, %f123, %f124, %f125}, [%r100+-16];
	sub.f32 	%f126, %f122, %f15;
	fma.rn.f32 	%f127, %f126, %f126, %f228;
	sub.f32 	%f128, %f123, %f15;
	fma.rn.f32 	%f129, %f128, %f128, %f127;
	sub.f32 	%f130, %f124, %f15;
	fma.rn.f32 	%f131, %f130, %f130, %f129;
	sub.f32 	%f132, %f125, %f15;
	fma.rn.f32 	%f133, %f132, %f132, %f131;
	ld.shared.v4.f32 	{%f134, %f135, %f136, %f137}, [%r100];
	sub.f32 	%f138, %f134, %f15;
	fma.rn.f32 	%f139, %f138, %f138, %f133;
	sub.f32 	%f140, %f135, %f15;
	fma.rn.f32 	%f141, %f140, %f140, %f139;
	sub.f32 	%f142, %f136, %f15;
	fma.rn.f32 	%f143, %f142, %f142, %f141;
	sub.f32 	%f144, %f137, %f15;
	fma.rn.f32 	%f228, %f144, %f144, %f143;
	add.s32 	%r101, %r101, 8;
	add.s32 	%r100, %r100, 32;
	setp.ne.s32 	%p22, %r101, 0;
	@%p22 bra 	$L__BB0_30;
$L__BB0_31:
	setp.eq.s32 	%p23, %r12, 0;
	@%p23 bra 	$L__BB0_39;
	and.b32  	%r20, %r27, 3;
	setp.lt.u32 	%p24, %r12, 4;
	@%p24 bra 	$L__BB0_34;
	shl.b32 	%r68, %r103, 2;
	mov.u32 	%r69, SM;
	add.s32 	%r70, %r69, %r68;
	ld.shared.f32 	%f146, [%r70];
	sub.f32 	%f147, %f146, %f15;
	fma.rn.f32 	%f148, %f147, %f147, %f228;
	ld.shared.f32 	%f149, [%r70+4];
	sub.f32 	%f150, %f149, %f15;
	fma.rn.f32 	%f151, %f150, %f150, %f148;
	ld.shared.f32 	%f152, [%r70+8];
	sub.f32 	%f153, %f152, %f15;
	fma.rn.f32 	%f154, %f153, %f153, %f151;
	ld.shared.f32 	%f155, [%r70+12];
	sub.f32 	%f156, %f155, %f15;
	fma.rn.f32 	%f228, %f156, %f156, %f154;
	add.s32 	%r103, %r103, 4;
$L__BB0_34:
	setp.eq.s32 	%p25, %r20, 0;
	@%p25 bra 	$L__BB0_39;
	setp.eq.s32 	%p26, %r20, 1;
	@%p26 bra 	$L__BB0_37;
	shl.b32 	%r71, %r103, 2;
	mov.u32 	%r72, SM;
	add.s32 	%r73, %r72, %r71;
	ld.shared.f32 	%f158, [%r73];
	sub.f32 	%f159, %f158, %f15;
	fma.rn.f32 	%f160, %f159, %f159, %f228;
	ld.shared.f32 	%f161, [%r73+4];
	sub.f32 	%f162, %f161, %f15;
	fma.rn.f32 	%f228, %f162, %f162, %f160;
	add.s32 	%r103, %r103, 2;
$L__BB0_37:
	and.b32  	%r74, %r27, 1;
	setp.eq.b32 	%p27, %r74, 1;
	not.pred 	%p28, %p27;
	@%p28 bra 	$L__BB0_39;
	shl.b32 	%r75, %r103, 2;
	mov.u32 	%r76, SM;
	add.s32 	%r77, %r76, %r75;
	ld.shared.f32 	%f163, [%r77];
	sub.f32 	%f164, %f163, %f15;
	fma.rn.f32 	%f228, %f164, %f164, %f228;
$L__BB0_39:
	setp.eq.s32 	%p29, %r27, 0;
	div.rn.f32 	%f165, %f228, %f14;
	add.f32 	%f166, %f165, 0f3727C5AC;
	rsqrt.approx.f32 	%f28, %f166;
	@%p29 bra 	$L__BB0_51;
	mul.lo.s32 	%r78, %r27, %r1;
	cvt.s64.s32 	%rd33, %r78;
	setp.lt.u32 	%p30, %r27, 8;
	mov.b64 	%rd96, 0;
	@%p30 bra 	$L__BB0_43;
	and.b64  	%rd96, %rd3, -8;
	shl.b64 	%rd68, %rd33, 2;
	add.s64 	%rd69, %rd68, %rd2;
	add.s64 	%rd93, %rd69, 16;
	mov.u32 	%r80, SM;
	add.s32 	%r105, %r80, 16;
	mov.u64 	%rd94, %rd96;
$L__BB0_42:
	.pragma "nounroll";
	ld.shared.v4.f32 	{%f167, %f168, %f169, %f170}, [%r105+-16];
	sub.f32 	%f171, %f167, %f15;
	mul.f32 	%f172, %f28, %f171;
	st.global.f32 	[%rd93+-16], %f172;
	sub.f32 	%f173, %f168, %f15;
	mul.f32 	%f174, %f28, %f173;
	st.global.f32 	[%rd93+-12], %f174;
	sub.f32 	%f175, %f169, %f15;
	mul.f32 	%f176, %f28, %f175;
	st.global.f32 	[%rd93+-8], %f176;
	sub.f32 	%f177, %f170, %f15;
	mul.f32 	%f178, %f28, %f177;
	st.global.f32 	[%rd93+-4], %f178;
	ld.shared.v4.f32 	{%f179, %f180, %f181, %f182}, [%r105];
	sub.f32 	%f183, %f179, %f15;
	mul.f32 	%f184, %f28, %f183;
	st.global.f32 	[%rd93], %f184;
	sub.f32 	%f185, %f180, %f15;
	mul.f32 	%f186, %f28, %f185;
	st.global.f32 	[%rd93+4], %f186;
	sub.f32 	%f187, %f181, %f15;
	mul.f32 	%f188, %f28, %f187;
	st.global.f32 	[%rd93+8], %f188;
	sub.f32 	%f189, %f182, %f15;
	mul.f32 	%f190, %f28, %f189;
	st.global.f32 	[%rd93+12], %f190;
	add.s64 	%rd94, %rd94, -8;
	add.s32 	%r105, %r105, 32;
	add.s64 	%rd93, %rd93, 32;
	setp.ne.s64 	%p31, %rd94, 0;
	@%p31 bra 	$L__BB0_42;
$L__BB0_43:
	and.b32  	%r81, %r27, 7;
	setp.eq.s32 	%p32, %r81, 0;
	@%p32 bra 	$L__BB0_51;
	and.b64  	%rd70, %rd3, 7;
	add.s64 	%rd71, %rd70, -1;
	setp.lt.u64 	%p33, %rd71, 3;
	@%p33 bra 	$L__BB0_46;
	cvt.u32.u64 	%r82, %rd96;
	shl.b32 	%r83, %r82, 2;
	mov.u32 	%r84, SM;
	add.s32 	%r85, %r84, %r83;
	ld.shared.f32 	%f191, [%r85];
	sub.f32 	%f192, %f191, %f15;
	mul.f32 	%f193, %f28, %f192;
	add.s64 	%rd72, %rd96, %rd33;
	shl.b64 	%rd73, %rd72, 2;
	add.s64 	%rd74, %rd2, %rd73;
	st.global.f32 	[%rd74], %f193;
	ld.shared.f32 	%f194, [%r85+4];
	sub.f32 	%f195, %f194, %f15;
	mul.f32 	%f196, %f28, %f195;
	st.global.f32 	[%rd74+4], %f196;
	ld.shared.f32 	%f197, [%r85+8];
	sub.f32 	%f198, %f197, %f15;
	mul.f32 	%f199, %f28, %f198;
	st.global.f32 	[%rd74+8], %f199;
	ld.shared.f32 	%f200, [%r85+12];
	sub.f32 	%f201, %f200, %f15;
	mul.f32 	%f202, %f28, %f201;
	st.global.f32 	[%rd74+12], %f202;
	add.s64 	%rd96, %rd96, 4;
$L__BB0_46:
	and.b32  	%r86, %r27, 3;
	setp.eq.s32 	%p34, %r86, 0;
	@%p34 bra 	$L__BB0_51;
	setp.eq.s32 	%p35, %r86, 1;
	@%p35 bra 	$L__BB0_49;
	cvt.u32.u64 	%r87, %rd96;
	shl.b32 	%r88, %r87, 2;
	mov.u32 	%r89, SM;
	add.s32 	%r90, %r89, %r88;
	ld.shared.f32 	%f203, [%r90];
	sub.f32 	%f204, %f203, %f15;
	mul.f32 	%f205, %f28, %f204;
	add.s64 	%rd75, %rd96, %rd33;
	shl.b64 	%rd76, %rd75, 2;
	add.s64 	%rd77, %rd2, %rd76;
	st.global.f32 	[%rd77], %f205;
	ld.shared.f32 	%f206, [%r90+4];
	sub.f32 	%f207, %f206, %f15;
	mul.f32 	%f208, %f28, %f207;
	st.global.f32 	[%rd77+4], %f208;
	add.s64 	%rd96, %rd96, 2;
$L__BB0_49:
	and.b32  	%r91, %r27, 1;
	setp.eq.b32 	%p36, %r91, 1;
	not.pred 	%p37, %p36;
	@%p37 bra 	$L__BB0_51;
	cvt.u32.u64 	%r92, %rd96;
	shl.b32 	%r93, %r92, 2;
	mov.u32 	%r94, SM;
	add.s32 	%r95, %r94, %r93;
	ld.shared.f32 	%f209, [%r95];
	sub.f32 	%f210, %f209, %f15;
	mul.f32 	%f211, %f28, %f210;
	add.s64 	%rd78, %rd96, %rd33;
	shl.b64 	%rd79, %rd78, 2;
	add.s64 	%rd80, %rd2, %rd79;
	st.global.f32 	[%rd80], %f211;
$L__BB0_51:
	ret;

}


// ===== COMPILED SASS (sm_100) =====

	.target	sm_100

	.elftype	@"ET_EXEC"


//--------------------- .note.nv.tkinfo           --------------------------
	.section	.note.nv.tkinfo,"",@"SHT_NOTE"
	.sectionflags	@"SHF_NOTE_NV_TKINFO"
	.tkinfo
        /*0018*/ 	.word	0x00000002
        /*0030*/ 	.string	""
        /*0030*/ 	.string	"ptxas"
        /*0030*/ 	.string	"Cuda compilation tools, release 13.0, V13.0.88"
        /*0030*/ 	.string	"Build cuda_13.0.r13.0/compiler.36424714_0"
        /*0030*/ 	.string	"-arch sm_100 -m 64 "



//--------------------- .note.nv.cuinfo           --------------------------
	.section	.note.nv.cuinfo,"",@"SHT_NOTE"
	.sectionflags	@"SHF_NOTE_NV_CUINFO"
        /*0018*/ 	.short	0x0002
        /*001a*/ 	.short	0x0064
        /*001c*/ 	.short	0x0082
	.zero		2


//--------------------- .nv.info                  --------------------------
	.section	.nv.info,"",@"SHT_CUDA_INFO"
	.align	4


	//----- nvinfo : EIATTR_REGCOUNT
	.align		4
        /*0000*/ 	.byte	0x04, 0x2f
        /*0002*/ 	.short	(.L_1 - .L_0)
	.align		4
.L_0:
        /*0004*/ 	.word	index@(_Z17layer_norm_kernelPfS_ii)
        /*0008*/ 	.word	0x00000020


	//----- nvinfo : EIATTR_FRAME_SIZE
	.align		4
.L_1:
        /*000c*/ 	.byte	0x04, 0x11
        /*000e*/ 	.short	(.L_3 - .L_2)
	.align		4
.L_2:
        /*0010*/ 	.word	index@($__internal_0_$__cuda_sm3x_div_rn_noftz_f32_slowpath)
        /*0014*/ 	.word	0x00000000


	//----- nvinfo : EIATTR_FRAME_SIZE
	.align		4
.L_3:
        /*0018*/ 	.byte	0x04, 0x11
        /*001a*/ 	.short	(.L_5 - .L_4)
	.align		4
.L_4:
        /*001c*/ 	.word	index@(_Z17layer_norm_kernelPfS_ii)
        /*0020*/ 	.word	0x00000000


	//----- nvinfo : EIATTR_MIN_STACK_SIZE
	.align		4
.L_5:
        /*0024*/ 	.byte	0x04, 0x12
        /*0026*/ 	.short	(.L_7 - .L_6)
	.align		4
.L_6:
        /*0028*/ 	.word	index@(_Z17layer_norm_kernelPfS_ii)
        /*002c*/ 	.word	0x00000000
.L_7:


//--------------------- .nv.compat                --------------------------
	.section	.nv.compat,"",@"SHT_CUDA_COMPAT_INFO"
	.align	4
        /*0000*/ 	.byte	0x02, 0x09, 0x00, 0x00, 0x02, 0x02, 0x01, 0x00, 0x02, 0x05, 0x05, 0x00, 0x03, 0x07, 0x01, 0x01
        /*0010*/ 	.byte	0x02, 0x03, 0x00, 0x00, 0x02, 0x06, 0x01, 0x00, 0x04, 0x0b, 0x08, 0x00, 0x01, 0x00, 0x00, 0x00
        /*0020*/ 	.byte	0x00, 0x00, 0x00, 0x00


//--------------------- .nv.info._Z17layer_norm_kernelPfS_ii --------------------------
	.section	.nv.info._Z17layer_norm_kernelPfS_ii,"",@"SHT_CUDA_INFO"
	.sectionflags	@""
	.align	4


	//----- nvinfo : EIATTR_CUDA_API_VERSION
	.align		4
        /*0000*/ 	.byte	0x04, 0x37
        /*0002*/ 	.short	(.L_9 - .L_8)
.L_8:
        /*0004*/ 	.word	0x00000082


	//----- nvinfo : EIATTR_KPARAM_INFO
	.align		4
.L_9:
        /*0008*/ 	.byte	0x04, 0x17
        /*000a*/ 	.short	(.L_11 - .L_10)
.L_10:
        /*000c*/ 	.word	0x00000000
        /*0010*/ 	.short	0x0003
        /*0012*/ 	.short	0x0014
        /*0014*/ 	.byte	0x00, 0xf0, 0x11, 0x00


	//----- nvinfo : EIATTR_KPARAM_INFO
	.align		4
.L_11:
        /*0018*/ 	.byte	0x04, 0x17
        /*001a*/ 	.short	(.L_13 - .L_12)
.L_12:
        /*001c*/ 	.word	0x00000000
        /*0020*/ 	.short	0x0002
        /*0022*/ 	.short	0x0010
        /*0024*/ 	.byte	0x00, 0xf0, 0x11, 0x00


	//----- nvinfo : EIATTR_KPARAM_INFO
	.align		4
.L_13:
        /*0028*/ 	.byte	0x04, 0x17
        /*002a*/ 	.short	(.L_15 - .L_14)
.L_14:
        /*002c*/ 	.word	0x00000000
        /*0030*/ 	.short	0x0001
        /*0032*/ 	.short	0x0008
        /*0034*/ 	.byte	0x00, 0xf5, 0x21, 0x00


	//----- nvinfo : EIATTR_KPARAM_INFO
	.align		4
.L_15:
        /*0038*/ 	.byte	0x04, 0x17
        /*003a*/ 	.short	(.L_17 - .L_16)
.L_16:
        /*003c*/ 	.word	0x00000000
        /*0040*/ 	.short	0x0000
        /*0042*/ 	.short	0x0000
        /*0044*/ 	.byte	0x00, 0xf5, 0x21, 0x00


	//----- nvinfo : EIATTR_SPARSE_MMA_MASK
	.align		4
.L_17:
        /*0048*/ 	.byte	0x03, 0x50
        /*004a*/ 	.short	0x0000


	//----- nvinfo : EIATTR_MAXREG_COUNT
	.align		4
        /*004c*/ 	.byte	0x03, 0x1b
        /*004e*/ 	.short	0x00ff


	//----- nvinfo : EIATTR_NUM_BARRIERS
	.align		4
        /*0050*/ 	.byte	0x02, 0x4c
        /*0052*/ 	.byte	0x01
	.zero		1


	//----- nvinfo : EIATTR_MERCURY_ISA_VERSION
	.align		4
        /*0054*/ 	.byte	0x03, 0x5f
        /*0056*/ 	.short	0x0101


	//----- nvinfo : EIATTR_VRC_CTA_INIT_COUNT
	.align		4
        /*0058*/ 	.byte	0x02, 0x4a
	.zero		1
	.zero		1


	//----- nvinfo : EIATTR_EXIT_INSTR_OFFSETS
	.align		4
        /*005c*/ 	.byte	0x04, 0x1c
        /*005e*/ 	.short	(.L_19 - .L_18)


	//   ....[0]....
.L_18:
        /*0060*/ 	.word	0x00000070


	//   ....[1]....
        /*0064*/ 	.word	0x00001580


	//   ....[2]....
        /*0068*/ 	.word	0x00001950


	//   ....[3]....
        /*006c*/ 	.word	0x00001b60


	//   ....[4]....
        /*0070*/ 	.word	0x00001cd0


	//   ....[5]....
        /*0074*/ 	.word	0x00001db0


	//----- nvinfo : EIATTR_CRS_STACK_SIZE
	.align		4
.L_19:
        /*0078*/ 	.byte	0x04, 0x1e
        /*007a*/ 	.short	(.L_21 - .L_20)
.L_20:
        /*007c*/ 	.word	0x00000000


	//----- nvinfo : EIATTR_CBANK_PARAM_SIZE
	.align		4
.L_21:
        /*0080*/ 	.byte	0x03, 0x19
        /*0082*/ 	.short	0x0018


	//----- nvinfo : EIATTR_PARAM_CBANK
	.align		4
        /*0084*/ 	.byte	0x04, 0x0a
        /*0086*/ 	.short	(.L_23 - .L_22)
	.align		4
.L_22:
        /*0088*/ 	.word	index@(.nv.constant0._Z17layer_norm_kernelPfS_ii)
        /*008c*/ 	.short	0x0380
        /*008e*/ 	.short	0x0018


	//----- nvinfo : EIATTR_SW_WAR
	.align		4
.L_23:
        /*0090*/ 	.byte	0x04, 0x36
        /*0092*/ 	.short	(.L_25 - .L_24)
.L_24:
        /*0094*/ 	.word	0x00000008
.L_25:


//--------------------- .nv.callgraph             --------------------------
	.section	.nv.callgraph,"",@"SHT_CUDA_CALLGRAPH"
	.align	4
	.sectionentsize	8
	.align		4
        /*0000*/ 	.word	0x00000000
	.align		4
        /*0004*/ 	.word	0xffffffff
	.align		4
        /*0008*/ 	.word	0x00000000
	.align		4
        /*000c*/ 	.word	0xfffffffe
	.align		4
        /*0010*/ 	.word	0x00000000
	.align		4
        /*0014*/ 	.word	0xfffffffd
	.align		4
        /*0018*/ 	.word	0x00000000
	.align		4
        /*001c*/ 	.word	0xfffffffc


//--------------------- .text._Z17layer_norm_kernelPfS_ii --------------------------
	.section	.text._Z17layer_norm_kernelPfS_ii,"ax",@progbits
	.align	128
        .global         _Z17layer_norm_kernelPfS_ii
        .type           _Z17layer_norm_kernelPfS_ii,@function
        .size           _Z17layer_norm_kernelPfS_ii,(.L_x_32 - _Z17layer_norm_kernelPfS_ii)
        .other          _Z17layer_norm_kernelPfS_ii,@"STO_CUDA_ENTRY STV_DEFAULT"
_Z17layer_norm_kernelPfS_ii:
.text._Z17layer_norm_kernelPfS_ii:
[----:B------:R-:W-:Y:S01]  /*0000*/  LDC R1, c[0x0][0x37c] ;  /* 0x0000df00ff017b82 */ /* 0x000fe20000000800 */
[----:B------:R-:W0:Y:S07]  /*0010*/  S2R R3, SR_TID.X ;  /* 0x0000000000037919 */ /* 0x000e2e0000002100 */
[----:B------:R-:W0:Y:S01]  /*0020*/  S2UR UR4, SR_CTAID.X ;  /* 0x00000000000479c3 */ /* 0x000e220000002500 */
[----:B------:R-:W1:Y:S07]  /*0030*/  LDCU UR5, c[0x0][0x390] ;  /* 0x00007200ff0577ac */ /* 0x000e6e0008000800 */
[----:B------:R-:W0:Y:S02]  /*0040*/  LDC R2, c[0x0][0x360] ;  /* 0x0000d800ff027b82 */ /* 0x000e240000000800 */
[----:B0-----:R-:W-:-:S05]  /*0050*/  IMAD R2, R2, UR4, R3 ;  /* 0x0000000402027c24 */ /* 0x001fca000f8e0203 */
[----:B-1----:R-:W-:-:S13]  /*0060*/  ISETP.GE.AND P0, PT, R2, UR5, PT ;  /* 0x0000000502007c0c */ /* 0x002fda000bf06270 */
[----:B------:R-:W-:Y:S05]  /*0070*/  @P0 EXIT ;  /* 0x000000000000094d */ /* 0x000fea0003800000 */
[----:B------:R-:W0:Y:S01]  /*0080*/  LDCU UR12, c[0x0][0x394] ;  /* 0x00007280ff0c77ac */ /* 0x000e220008000800 */
[----:B------:R-:W1:Y:S01]  /*0090*/  LDCU.64 UR10, c[0x0][0x358] ;  /* 0x00006b00ff0a77ac */ /* 0x000e620008000a00 */
[----:B0-----:R-:W-:Y:S02]  /*00a0*/  UISETP.NE.AND UP1, UPT, UR12, URZ, UPT ;  /* 0x000000ff0c00728c */ /* 0x001fe4000bf25270 */
[----:B------:R-:W-:-:S07]  /*00b0*/  USHF.R.S32.HI UR6, URZ, 0x1f, UR12 ;  /* 0x0000001fff067899 */ /* 0x000fce000801140c */
[----:B-1----:R-:W-:Y:S05]  /*00c0*/  BRA.U !UP1, `(.L_x_0) ;  /* 0x0000000509f07547 */ /* 0x002fea000b800000 */
[----:B------:R-:W-:Y:S02]  /*00d0*/  UISETP.GE.U32.AND UP0, UPT, UR12, 0x10, UPT ;  /* 0x000000100c00788c */ /* 0x000fe4000bf06070 */
[----:B------:R-:W-:Y:S01]  /*00e0*/  IMAD R0, R2, UR12, RZ ;  /* 0x0000000c02007c24 */ /* 0x000fe2000f8e02ff */
[----:B------:R-:W-:Y:S01]  /*00f0*/  ULOP3.LUT UP2, URZ, UR12, 0xf, URZ, 0xc0, !UPT ;  /* 0x0000000f0cff7892 */ /* 0x000fe2000f84c0ff */
[----:B------:R-:W-:Y:S01]  /*0100*/  UMOV UR4, URZ ;  /* 0x000000ff00047c82 */ /* 0x000fe20008000000 */
[----:B------:R-:W-:Y:S02]  /*0110*/  UMOV UR5, URZ ;  /* 0x000000ff00057c82 */ /* 0x000fe40008000000 */
[----:B------:R-:W-:Y:S02]  /*0120*/  SHF.R.S32.HI R3, RZ, 0x1f, R0 ;  /* 0x0000001fff037819 */ /* 0x000fe40000011400 */
[----:B------:R-:W-:Y:S05]  /*0130*/  BRA.U !UP0, `(.L_x_1) ;  /* 0x0000000108a87547 */ /* 0x000fea000b800000 */
[----:B------:R-:W0:Y:S01]  /*0140*/  S2UR UR5, SR_CgaCtaId ;  /* 0x00000000000579c3 */ /* 0x000e220000008800 */
[----:B------:R-:W1:Y:S01]  /*0150*/  LDCU.64 UR8, c[0x0][0x380] ;  /* 0x00007000ff0877ac */ /* 0x000e620008000a00 */
[----:B------:R-:W-:Y:S01]  /*0160*/  UMOV UR4, 0x400 ;  /* 0x0000040000047882 */ /* 0x000fe20000000000 */
[----:B-1----:R-:W-:-:S04]  /*0170*/  LEA R22, P0, R0, UR8, 0x2 ;  /* 0x0000000800167c11 */ /* 0x002fc8000f8010ff */
[----:B------:R-:W-:Y:S01]  /*0180*/  IADD3 R22, P1, PT, R22, 0x20, RZ ;  /* 0x0000002016167810 */ /* 0x000fe20007f3e0ff */
[----:B0-----:R-:W-:Y:S01]  /*0190*/  ULEA UR5, UR5, UR4, 0x18 ;  /* 0x0000000405057291 */ /* 0x001fe2000f8ec0ff */
[----:B------:R-:W-:Y:S01]  /*01a0*/  LEA.HI.X R21, R0, UR9, R3, 0x2, P0 ;  /* 0x0000000900157c11 */ /* 0x000fe200080f1403 */
[----:B------:R-:W-:Y:S02]  /*01b0*/  ULOP3.LUT UR4, UR12, 0xfffffff0, URZ, 0xc0, !UPT ;  /* 0xfffffff00c047892 */ /* 0x000fe4000f8ec0ff */
[----:B------:R-:W-:Y:S01]  /*01c0*/  UIADD3 UR7, UPT, UPT, UR5, 0x20, URZ ;  /* 0x0000002005077890 */ /* 0x000fe2000fffe0ff */
[----:B------:R-:W-:Y:S01]  /*01d0*/  IADD3.X R21, PT, PT, RZ, R21, RZ, P1, !PT ;  /* 0x00000015ff157210 */ /* 0x000fe20000ffe4ff */
[----:B------:R-:W-:Y:S01]  /*01e0*/  UMOV UR9, UR6 ;  /* 0x0000000600097c82 */ /* 0x000fe20008000000 */
[----:B------:R-:W-:Y:S02]  /*01f0*/  UMOV UR5, UR6 ;  /* 0x0000000600057c82 */ /* 0x000fe40008000000 */
[----:B------:R-:W-:-:S07]  /*0200*/  UMOV UR8, UR4 ;  /* 0x0000000400087c82 */ /* 0x000fce0008000000 */
.L_x_2:
[----:B------:R-:W-:-:S05]  /*0210*/  IMAD.MOV.U32 R20, RZ, RZ, R22 ;  /* 0x000000ffff147224 */ /* 0x000fca00078e0016 */
[----:B0-----:R-:W2:Y:S04]  /*0220*/  LDG.E R4, desc[UR10][R20.64+-0x20] ;  /* 0xffffe00a14047981 */ /* 0x001ea8000c1e1900 */
[----:B------:R-:W2:Y:S04]  /*0230*/  LDG.E R5, desc[UR10][R20.64+-0x1c] ;  /* 0xffffe40a14057981 */ /* 0x000ea8000c1e1900 */
[----:B------:R-:W2:Y:S04]  /*0240*/  LDG.E R6, desc[UR10][R20.64+-0x18] ;  /* 0xffffe80a14067981 */ /* 0x000ea8000c1e1900 */
[----:B------:R-:W2:Y:S04]  /*0250*/  LDG.E R7, desc[UR10][R20.64+-0x14] ;  /* 0xffffec0a14077981 */ /* 0x000ea8000c1e1900 */
[----:B------:R-:W3:Y:S04]  /*0260*/  LDG.E R8, desc[UR10][R20.64+-0x10] ;  /* 0xfffff00a14087981 */ /* 0x000ee8000c1e1900 */
[----:B------:R-:W3:Y:S04]  /*0270*/  LDG.E R9, desc[UR10][R20.64+-0xc] ;  /* 0xfffff40a14097981 */ /* 0x000ee8000c1e1900 */
[----:B------:R-:W3:Y:S04]  /*0280*/  LDG.E R10, desc[UR10][R20.64+-0x8] ;  /* 0xfffff80a140a7981 */ /* 0x000ee8000c1e1900 */
[----:B------:R-:W3:Y:S04]  /*0290*/  LDG.E R11, desc[UR10][R20.64+-0x4] ;  /* 0xfffffc0a140b7981 */ /* 0x000ee8000c1e1900 */
[----:B------:R-:W4:Y:S04]  /*02a0*/  LDG.E R12, desc[UR10][R20.64] ;  /* 0x0000000a140c7981 */ /* 0x000f28000c1e1900 */
[----:B------:R-:W4:Y:S04]  /*02b0*/  LDG.E R13, desc[UR10][R20.64+0x4] ;  /* 0x0000040a140d7981 */ /* 0x000f28000c1e1900 */
[----:B------:R-:W4:Y:S04]  /*02c0*/  LDG.E R14, desc[UR10][R20.64+0x8] ;  /* 0x0000080a140e7981 */ /* 0x000f28000c1e1900 */
[----:B------:R-:W4:Y:S04]  /*02d0*/  LDG.E R15, desc[UR10][R20.64+0xc] ;  /* 0x00000c0a140f7981 */ /* 0x000f28000c1e1900 */
[----:B------:R-:W5:Y:S04]  /*02e0*/  LDG.E R16, desc[UR10][R20.64+0x10] ;  /* 0x0000100a14107981 */ /* 0x000f68000c1e1900 */
[----:B------:R-:W5:Y:S04]  /*02f0*/  LDG.E R17, desc[UR10][R20.64+0x14] ;  /* 0x0000140a14117981 */ /* 0x000f68000c1e1900 */
[----:B------:R-:W5:Y:S04]  /*0300*/  LDG.E R18, desc[UR10][R20.64+0x18] ;  /* 0x0000180a14127981 */ /* 0x000f68000c1e1900 */
[----:B------:R0:W5:Y:S01]  /*0310*/  LDG.E R19, desc[UR10][R20.64+0x1c] ;  /* 0x00001c0a14137981 */ /* 0x000162000c1e1900 */
[----:B------:R-:W-:Y:S01]  /*0320*/  UIADD3 UR8, UP0, UPT, UR8, -0x10, URZ ;  /* 0xfffffff008087890 */ /* 0x000fe2000ff1e0ff */
[----:B------:R-:W-:-:S03]  /*0330*/  IADD3 R22, P0, PT, R20, 0x40, RZ ;  /* 0x0000004014167810 */ /* 0x000fc60007f1e0ff */
[----:B------:R-:W-:Y:S02]  /*0340*/  UIADD3.X UR9, UPT, UPT, UR9, -0x1, URZ, UP0, !UPT ;  /* 0xffffffff09097890 */ /* 0x000fe400087fe4ff */
[----:B------:R-:W-:Y:S01]  /*0350*/  UISETP.NE.U32.AND UP0, UPT, UR8, URZ, UPT ;  /* 0x000000ff0800728c */ /* 0x000fe2000bf05070 */
[----:B0-----:R-:W-:-:S03]  /*0360*/  IADD3.X R21, PT, PT, RZ, R21, RZ, P0, !PT ;  /* 0x00000015ff157210 */ /* 0x001fc600007fe4ff */
[----:B------:R-:W-:Y:S01]  /*0370*/  UISETP.NE.AND.EX UP0, UPT, UR9, URZ, UPT, UP0 ;  /* 0x000000ff0900728c */ /* 0x000fe2000bf05300 */
[----:B--2---:R0:W-:Y:S04]  /*0380*/  STS.128 [UR7+-0x20], R4 ;  /* 0xffffe004ff007988 */ /* 0x0041e80008000c07 */
[----:B---3--:R0:W-:Y:S04]  /*0390*/  STS.128 [UR7+-0x10], R8 ;  /* 0xfffff008ff007988 */ /* 0x0081e80008000c07 */
[----:B----4-:R0:W-:Y:S04]  /*03a0*/  STS.128 [UR7], R12 ;  /* 0x0000000cff007988 */ /* 0x0101e80008000c07 */
[----:B-----5:R0:W-:Y:S01]  /*03b0*/  STS.128 [UR7+0x10], R16 ;  /* 0x00001010ff007988 */ /* 0x0201e20008000c07 */
[----:B------:R-:W-:Y:S01]  /*03c0*/  UIADD3 UR7, UPT, UPT, UR7, 0x40, URZ ;  /* 0x0000004007077890 */ /* 0x000fe2000fffe0ff */
[----:B------:R-:W-:Y:S11]  /*03d0*/  BRA.U UP0, `(.L_x_2) ;  /* 0xfffffffd008c7547 */ /* 0x000ff6000b83ffff */
.L_x_1:
[----:B------:R-:W-:Y:S05]  /*03e0*/  BRA.U !UP2, `(.L_x_0) ;  /* 0x000000050a287547 */ /* 0x000fea000b800000 */
[----:B------:R-:W-:Y:S02]  /*03f0*/  ULOP3.LUT UR7, UR12, 0xf, URZ, 0xc0, !UPT ;  /* 0x0000000f0c077892 */ /* 0x000fe4000f8ec0ff */
[----:B------:R-:W-:Y:S02]  /*0400*/  ULOP3.LUT UP2, URZ, UR12, 0x7, URZ, 0xc0, !UPT ;  /* 0x000000070cff7892 */ /* 0x000fe4000f84c0ff */
[----:B------:R-:W-:-:S04]  /*0410*/  UIADD3 UR7, UP0, UPT, UR7, -0x1, URZ ;  /* 0xffffffff07077890 */ /* 0x000fc8000ff1e0ff */
[----:B------:R-:W-:Y:S02]  /*0420*/  UIADD3.X UR8, UPT, UPT, URZ, -0x1, URZ, UP0, !UPT ;  /* 0xffffffffff087890 */ /* 0x000fe400087fe4ff */
[----:B------:R-:W-:-:S04]  /*0430*/  UISETP.GE.U32.AND UP0, UPT, UR7, 0x7, UPT ;  /* 0x000000070700788c */ /* 0x000fc8000bf06070 */
[----:B------:R-:W-:-:S09]  /*0440*/  UISETP.GE.U32.AND.EX UP0, UPT, UR8, URZ, UPT, UP0 ;  /* 0x000000ff0800728c */ /* 0x000fd2000bf06100 */
[----:B------:R-:W-:Y:S05]  /*0450*/  BRA.U !UP0, `(.L_x_3) ;  /* 0x0000000108547547 */ /* 0x000fea000b800000 */
[----:B------:R-:W1:Y:S01]  /*0460*/  LDCU.64 UR8, c[0x0][0x380] ;  /* 0x00007000ff0877ac */ /* 0x000e620008000a00 */
[----:B0-----:R-:W-:-:S04]  /*0470*/  IADD3 R5, P0, PT, R0, UR4, RZ ;  /* 0x0000000400057c10 */ /* 0x001fc8000ff1e0ff */
[----:B------:R-:W-:Y:S02]  /*0480*/  IADD3.X R6, PT, PT, R3, UR5, RZ, P0, !PT ;  /* 0x0000000503067c10 */ /* 0x000fe400087fe4ff */
[----:B-1----:R-:W-:-:S04]  /*0490*/  LEA R4, P0, R5, UR8, 0x2 ;  /* 0x0000000805047c11 */ /* 0x002fc8000f8010ff */
[----:B------:R-:W-:-:S05]  /*04a0*/  LEA.HI.X R5, R5, UR9, R6, 0x2, P0 ;  /* 0x0000000905057c11 */ /* 0x000fca00080f1406 */
[----:B------:R-:W2:Y:S04]  /*04b0*/  LDG.E R8, desc[UR10][R4.64] ;  /* 0x0000000a04087981 */ /* 0x000ea8000c1e1900 */
[----:B------:R-:W2:Y:S04]  /*04c0*/  LDG.E R9, desc[UR10][R4.64+0x4] ;  /* 0x0000040a04097981 */ /* 0x000ea8000c1e1900 */
[----:B------:R-:W2:Y:S04]  /*04d0*/  LDG.E R10, desc[UR10][R4.64+0x8] ;  /* 0x0000080a040a7981 */ /* 0x000ea8000c1e1900 */
[----:B------:R-:W2:Y:S04]  /*04e0*/  LDG.E R11, desc[UR10][R4.64+0xc] ;  /* 0x00000c0a040b7981 */ /* 0x000ea8000c1e1900 */
[----:B------:R-:W3:Y:S04]  /*04f0*/  LDG.E R12, desc[UR10][R4.64+0x10] ;  /* 0x0000100a040c7981 */ /* 0x000ee8000c1e1900 */
[----:B------:R-:W3:Y:S04]  /*0500*/  LDG.E R13, desc[UR10][R4.64+0x14] ;  /* 0x0000140a040d7981 */ /* 0x000ee8000c1e1900 */
[----:B------:R-:W3:Y:S04]  /*0510*/  LDG.E R14, desc[UR10][R4.64+0x18] ;  /* 0x0000180a040e7981 */ /* 0x000ee8000c1e1900 */
[----:B------:R-:W3:Y:S01]  /*0520*/  LDG.E R15, desc[UR10][R4.64+0x1c] ;  /* 0x00001c0a040f7981 */ /* 0x000ee2000c1e1900 */
[----:B------:R-:W0:Y:S01]  /*0530*/  S2UR UR8, SR_CgaCtaId ;  /* 0x00000000000879c3 */ /* 0x000e220000008800 */
[----:B------:R-:W-:-:S02]  /*0540*/  UMOV UR7, 0x400 ;  /* 0x0000040000077882 */ /* 0x000fc40000000000 */
[----:B0-----:R-:W-:-:S04]  /*0550*/  ULEA UR7, UR8, UR7, 0x18 ;  /* 0x0000000708077291 */ /* 0x001fc8000f8ec0ff */
[----:B------:R-:W-:Y:S02]  /*0560*/  ULEA UR7, UR4, UR7, 0x2 ;  /* 0x0000000704077291 */ /* 0x000fe4000f8e10ff */
[----:B------:R-:W-:-:S04]  /*0570*/  UIADD3 UR4, UP0, UPT, UR4, 0x8, URZ ;  /* 0x0000000804047890 */ /* 0x000fc8000ff1e0ff */
[----:B------:R-:W-:-:S03]  /*0580*/  UIADD3.X UR5, UPT, UPT, URZ, UR5, URZ, UP0, !UPT ;  /* 0x00000005ff057290 */ /* 0x000fc600087fe4ff */
[----:B--2---:R1:W-:Y:S04]  /*0590*/  STS.128 [UR7], R8 ;  /* 0x00000008ff007988 */ /* 0x0043e80008000c07 */
[----:B---3--:R1:W-:Y:S05]  /*05a0*/  STS.128 [UR7+0x10], R12 ;  /* 0x0000100cff007988 */ /* 0x0083ea0008000c07 */
.L_x_3:
        /* <DEDUP_REMOVED lines=8> */
[----:B------:R-:W2:Y:S01]  /*0630*/  LDCU.64 UR8, c[0x0][0x380] ;  /* 0x00007000ff0877ac */ /* 0x000ea20008000a00 */
[----:B0-----:R-:W-:-:S04]  /*0640*/  IADD3 R5, P0, PT, R0, UR4, RZ ;  /* 0x0000000400057c10 */ /* 0x001fc8000ff1e0ff */
[----:B------:R-:W-:Y:S02]  /*0650*/  IADD3.X R6, PT, PT, R3, UR5, RZ, P0, !PT ;  /* 0x0000000503067c10 */ /* 0x000fe400087fe4ff */
[----:B--2---:R-:W-:-:S04]  /*0660*/  LEA R4, P0, R5, UR8, 0x2 ;  /* 0x0000000805047c11 */ /* 0x004fc8000f8010ff */
[----:B------:R-:W-:-:S05]  /*0670*/  LEA.HI.X R5, R5, UR9, R6, 0x2, P0 ;  /* 0x0000000905057c11 */ /* 0x000fca00080f1406 */
[----:B-1----:R-:W2:Y:S04]  /*0680*/  LDG.E R8, desc[UR10][R4.64] ;  /* 0x0000000a04087981 */ /* 0x002ea8000c1e1900 */
[----:B------:R-:W2:Y:S04]  /*0690*/  LDG.E R9, desc[UR10][R4.64+0x4] ;  /* 0x0000040a04097981 */ /* 0x000ea8000c1e1900 */
[----:B------:R-:W2:Y:S04]  /*06a0*/  LDG.E R10, desc[UR10][R4.64+0x8] ;  /* 0x0000080a040a7981 */ /* 0x000ea8000c1e1900 */
[----:B------:R-:W2:Y:S01]  /*06b0*/  LDG.E R11, desc[UR10][R4.64+0xc] ;  /* 0x00000c0a040b7981 */ /* 0x000ea2000c1e1900 */
[----:B------:R-:W0:Y:S01]  /*06c0*/  S2UR UR8, SR_CgaCtaId ;  /* 0x00000000000879c3 */ /* 0x000e220000008800 */
[----:B------:R-:W-:-:S02]  /*06d0*/  UMOV UR7, 0x400 ;  /* 0x0000040000077882 */ /* 0x000fc40000000000 */
[----:B0-----:R-:W-:-:S04]  /*06e0*/  ULEA UR7, UR8, UR7, 0x18 ;  /* 0x0000000708077291 */ /* 0x001fc8000f8ec0ff */
[----:B------:R-:W-:Y:S02]  /*06f0*/  ULEA UR7, UR4, UR7, 0x2 ;  /* 0x0000000704077291 */ /* 0x000fe4000f8e10ff */
[----:B------:R-:W-:-:S04]  /*0700*/  UIADD3 UR4, UP0, UPT, UR4, 0x4, URZ ;  /* 0x0000000404047890 */ /* 0x000fc8000ff1e0ff */
[----:B------:R-:W-:-:S03]  /*0710*/  UIADD3.X UR5, UPT, UPT, URZ, UR5, URZ, UP0, !UPT ;  /* 0x00000005ff057290 */ /* 0x000fc600087fe4ff */
[----:B--2---:R2:W-:Y:S09]  /*0720*/  STS.128 [UR7], R8 ;  /* 0x00000008ff007988 */ /* 0x0045f20008000c07 */
.L_x_4:
[----:B------:R-:W-:Y:S05]  /*0730*/  BRA.U !UP2, `(.L_x_0) ;  /* 0x000000010a547547 */ /* 0x000fea000b800000 */
[----:B------:R-:W3:Y:S01]  /*0740*/  S2UR UR8, SR_CgaCtaId ;  /* 0x00000000000879c3 */ /* 0x000ee20000008800 */
[----:B------:R-:W0:Y:S01]  /*0750*/  LDCU.64 UR14, c[0x0][0x380] ;  /* 0x00007000ff0e77ac */ /* 0x000e220008000a00 */
[----:B------:R-:W-:Y:S01]  /*0760*/  IADD3 R0, P0, PT, R0, UR4, RZ ;  /* 0x0000000400007c10 */ /* 0x000fe2000ff1e0ff */
[----:B------:R-:W-:-:S03]  /*0770*/  UMOV UR7, 0x400 ;  /* 0x0000040000077882 */ /* 0x000fc60000000000 */
[----:B------:R-:W-:Y:S02]  /*0780*/  IADD3.X R3, PT, PT, R3, UR5, RZ, P0, !PT ;  /* 0x0000000503037c10 */ /* 0x000fe400087fe4ff */
[----:B0-----:R-:W-:-:S04]  /*0790*/  LEA R4, P1, R0, UR14, 0x2 ;  /* 0x0000000e00047c11 */ /* 0x001fc8000f8210ff */
[----:B------:R-:W-:Y:S01]  /*07a0*/  LEA.HI.X R5, R0, UR15, R3, 0x2, P1 ;  /* 0x0000000f00057c11 */ /* 0x000fe200088f1403 */
[----:B---3--:R-:W-:Y:S02]  /*07b0*/  ULEA UR7, UR8, UR7, 0x18 ;  /* 0x0000000708077291 */ /* 0x008fe4000f8ec0ff */
[----:B------:R-:W-:Y:S02]  /*07c0*/  ULOP3.LUT UR8, UR12, 0x3, URZ, 0xc0, !UPT ;  /* 0x000000030c087892 */ /* 0x000fe4000f8ec0ff */
[----:B------:R-:W-:-:S03]  /*07d0*/  ULEA UR7, UR4, UR7, 0x2 ;  /* 0x0000000704077291 */ /* 0x000fc6000f8e10ff */
[----:B------:R-:W-:-:S09]  /*07e0*/  UMOV UR4, URZ ;  /* 0x000000ff00047c82 */ /* 0x000fd20008000000 */
.L_x_5:
[----:B---3--:R0:W3:Y:S01]  /*07f0*/  LDG.E R0, desc[UR10][R4.64] ;  /* 0x0000000a04007981 */ /* 0x0080e2000c1e1900 */
[----:B------:R-:W-:-:S04]  /*0800*/  UIADD3 UR8, UP0, UPT, UR8, -0x1, URZ ;  /* 0xffffffff08087890 */ /* 0x000fc8000ff1e0ff */
[----:B------:R-:W-:Y:S02]  /*0810*/  UIADD3.X UR4, UPT, UPT, UR4, -0x1, URZ, UP0, !UPT ;  /* 0xffffffff04047890 */ /* 0x000fe400087fe4ff */
[----:B------:R-:W-:Y:S01]  /*0820*/  UISETP.NE.U32.AND UP0, UPT, UR8, URZ, UPT ;  /* 0x000000ff0800728c */ /* 0x000fe2000bf05070 */
[----:B0-----:R-:W-:-:S03]  /*0830*/  IADD3 R4, P0, PT, R4, 0x4, RZ ;  /* 0x0000000404047810 */ /* 0x001fc60007f1e0ff */
[----:B------:R-:W-:Y:S02]  /*0840*/  UISETP.NE.AND.EX UP0, UPT, UR4, URZ, UPT, UP0 ;  /* 0x000000ff0400728c */ /* 0x000fe4000bf05300 */
[----:B------:R-:W-:Y:S01]  /*0850*/  IMAD.X R5, RZ, RZ, R5, P0 ;  /* 0x000000ffff057224 */ /* 0x000fe200000e0605 */
[----:B---3--:R3:W-:Y:S01]  /*0860*/  STS [UR7], R0 ;  /* 0x00000000ff007988 */ /* 0x0087e20008000807 */
[----:B------:R-:W-:-:S05]  /*0870*/  UIADD3 UR7, UPT, UPT, UR7, 0x4, URZ ;  /* 0x0000000407077890 */ /* 0x000fca000fffe0ff */
[----:B------:R-:W-:Y:S07]  /*0880*/  BRA.U UP0, `(.L_x_5) ;  /* 0xfffffffd00d87547 */ /* 0x000fee000b83ffff */
.L_x_0:
[----:B------:R-:W-:Y:S01]  /*0890*/  BAR.SYNC.DEFER_BLOCKING 0x0 ;  /* 0x0000000000007b1d */ /* 0x000fe20000010000 */
[----:B0-----:R-:W-:-:S05]  /*08a0*/  HFMA2 R19, -RZ, RZ, 0, 0 ;  /* 0x00000000ff137431 */ /* 0x001fca00000001ff */
[----:B------:R-:W-:Y:S05]  /*08b0*/  BRA.U !UP1, `(.L_x_6) ;  /* 0x00000005097c7547 */ /* 0x000fea000b800000 */
[----:B------:R-:W-:Y:S01]  /*08c0*/  UISETP.GE.U32.AND UP0, UPT, UR12, 0x10, UPT ;  /* 0x000000100c00788c */ /* 0x000fe2000bf06070 */
[----:B------:R-:W-:Y:S01]  /*08d0*/  IMAD.MOV.U32 R19, RZ, RZ, RZ ;  /* 0x000000ffff137224 */ /* 0x000fe200078e00ff */
[----:B------:R-:W-:Y:S01]  /*08e0*/  ULOP3.LUT UP1, URZ, UR12, 0xf, URZ, 0xc0, !UPT ;  /* 0x0000000f0cff7892 */ /* 0x000fe2000f82c0ff */
[----:B------:R-:W-:-:S06]  /*08f0*/  UMOV UR4, URZ ;  /* 0x000000ff00047c82 */ /* 0x000fcc0008000000 */
[----:B------:R-:W-:Y:S05]  /*0900*/  BRA.U !UP0, `(.L_x_7) ;  /* 0x0000000108887547 */ /* 0x000fea000b800000 */
[----:B------:R-:W0:Y:S01]  /*0910*/  S2UR UR5, SR_CgaCtaId ;  /* 0x00000000000579c3 */ /* 0x000e220000008800 */
[----:B------:R-:W-:Y:S01]  /*0920*/  UMOV UR4, 0x400 ;  /* 0x0000040000047882 */ /* 0x000fe20000000000 */
[----:B------:R-:W-:Y:S01]  /*0930*/  MOV R19, RZ ;  /* 0x000000ff00137202 */ /* 0x000fe20000000f00 */
[----:B------:R-:W-:Y:S01]  /*0940*/  UMOV UR8, UR6 ;  /* 0x0000000600087c82 */ /* 0x000fe20008000000 */
[----:B0-----:R-:W-:Y:S02]  /*0950*/  ULEA UR5, UR5, UR4, 0x18 ;  /* 0x0000000405057291 */ /* 0x001fe4000f8ec0ff */
[----:B------:R-:W-:Y:S02]  /*0960*/  ULOP3.LUT UR4, UR12, 0xfffffff0, URZ, 0xc0, !UPT ;  /* 0xfffffff00c047892 */ /* 0x000fe4000f8ec0ff */
[----:B------:R-:W-:-:S05]  /*0970*/  UIADD3 UR5, UPT, UPT, UR5, 0x20, URZ ;  /* 0x0000002005057890 */ /* 0x000fca000fffe0ff */
[----:B------:R-:W-:-:S07]  /*0980*/  UMOV UR7, UR4 ;  /* 0x0000000400077c82 */ /* 0x000fce0008000000 */
.L_x_8:
[----:B-1----:R-:W0:Y:S01]  /*0990*/  LDS.128 R12, [UR5+-0x20] ;  /* 0xffffe005ff0c7984 */ /* 0x002e220008000c00 */
[----:B------:R-:W-:-:S03]  /*09a0*/  UIADD3 UR7, UP0, UPT, UR7, -0x10, URZ ;  /* 0xfffffff007077890 */ /* 0x000fc6000ff1e0ff */
[----:B--2---:R-:W1:Y:S01]  /*09b0*/  LDS.128 R8, [UR5+-0x10] ;  /* 0xfffff005ff087984 */ /* 0x004e620008000c00 */
[----:B------:R-:W-:Y:S02]  /*09c0*/  UIADD3.X UR8, UPT, UPT, UR8, -0x1, URZ, UP0, !UPT ;  /* 0xffffffff08087890 */ /* 0x000fe400087fe4ff */
[----:B------:R-:W-:Y:S01]  /*09d0*/  UISETP.NE.U32.AND UP0, UPT, UR7, URZ, UPT ;  /* 0x000000ff0700728c */ /* 0x000fe2000bf05070 */
[----:B------:R-:W2:Y:S03]  /*09e0*/  LDS.128 R4, [UR5] ;  /* 0x00000005ff047984 */ /* 0x000ea60008000c00 */
[----:B------:R-:W-:Y:S01]  /*09f0*/  UISETP.NE.AND.EX UP0, UPT, UR8, URZ, UPT, UP0 ;  /* 0x000000ff0800728c */ /* 0x000fe2000bf05300 */
[----:B0-----:R-:W-:Y:S02]  /*0a00*/  FADD R12, R12, R19 ;  /* 0x000000130c0c7221 */ /* 0x001fe40000000000 */
[----:B------:R-:W0:Y:S01]  /*0a10*/  LDS.128 R16, [UR5+0x10] ;  /* 0x00001005ff107984 */ /* 0x000e220008000c00 */
[----:B------:R-:W-:Y:S01]  /*0a20*/  UIADD3 UR5, UPT, UPT, UR5, 0x40, URZ ;  /* 0x0000004005057890 */ /* 0x000fe2000fffe0ff */
[----:B------:R-:W-:-:S04]  /*0a30*/  FADD R13, R13, R12 ;  /* 0x0000000c0d0d7221 */ /* 0x000fc80000000000 */
[----:B------:R-:W-:-:S04]  /*0a40*/  FADD R14, R14, R13 ;  /* 0x0000000d0e0e7221 */ /* 0x000fc80000000000 */
[----:B------:R-:W-:-:S04]  /*0a50*/  FADD R15, R15, R14 ;  /* 0x0000000e0f0f7221 */ /* 0x000fc80000000000 */
[----:B-1----:R-:W-:-:S04]  /*0a60*/  FADD R8, R15, R8 ;  /* 0x000000080f087221 */ /* 0x002fc80000000000 */
[----:B------:R-:W-:-:S04]  /*0a70*/  FADD R9, R9, R8 ;  /* 0x0000000809097221 */ /* 0x000fc80000000000 */
[----:B------:R-:W-:-:S04]  /*0a80*/  FADD R10, R10, R9 ;  /* 0x000000090a0a7221 */ /* 0x000fc80000000000 */
[----:B------:R-:W-:-:S04]  /*0a90*/  FADD R11, R11, R10 ;  /* 0x0000000a0b0b7221 */ /* 0x000fc80000000000 */
[----:B--2---:R-:W-:-:S04]  /*0aa0*/  FADD R4, R11, R4 ;  /* 0x000000040b047221 */ /* 0x004fc80000000000 */
[----:B------:R-:W-:-:S04]  /*0ab0*/  FADD R5, R5, R4 ;  /* 0x0000000405057221 */ /* 0x000fc80000000000 */
[----:B------:R-:W-:-:S04]  /*0ac0*/  FADD R6, R6, R5 ;  /* 0x0000000506067221 */ /* 0x000fc80000000000 */
[----:B------:R-:W-:-:S04]  /*0ad0*/  FADD R7, R7, R6 ;  /* 0x0000000607077221 */ /* 0x000fc80000000000 */
[----:B0-----:R-:W-:-:S04]  /*0ae0*/  FADD R16, R7, R16 ;  /* 0x0000001007107221 */ /* 0x001fc80000000000 */
[----:B------:R-:W-:-:S04]  /*0af0*/  FADD R17, R17, R16 ;  /* 0x0000001011117221 */ /* 0x000fc80000000000 */
[----:B------:R-:W-:-:S04]  /*0b00*/  FADD R18, R18, R17 ;  /* 0x0000001112127221 */ /* 0x000fc80000000000 */
[----:B------:R-:W-:Y:S01]  /*0b10*/  FADD R19, R19, R18 ;  /* 0x0000001213137221 */ /* 0x000fe20000000000 */
[----:B------:R-:W-:Y:S06]  /*0b20*/  BRA.U UP0, `(.L_x_8) ;  /* 0xfffffffd00987547 */ /* 0x000fec000b83ffff */
.L_x_7:
        /* <DEDUP_REMOVED lines=8> */
[----:B------:R-:W0:Y:S01]  /*0bb0*/  S2UR UR7, SR_CgaCtaId ;  /* 0x00000000000779c3 */ /* 0x000e220000008800 */
[----:B------:R-:W-:Y:S02]  /*0bc0*/  UMOV UR5, 0x400 ;  /* 0x0000040000057882 */ /* 0x000fe40000000000 */
[----:B0-----:R-:W-:-:S04]  /*0bd0*/  ULEA UR5, UR7, UR5, 0x18 ;  /* 0x0000000507057291 */ /* 0x001fc8000f8ec0ff */
[----:B------:R-:W-:Y:S02]  /*0be0*/  ULEA UR5, UR4, UR5, 0x2 ;  /* 0x0000000504057291 */ /* 0x000fe4000f8e10ff */
[----:B------:R-:W-:-:S07]  /*0bf0*/  UIADD3 UR4, UPT, UPT, UR4, 0x8, URZ ;  /* 0x0000000804047890 */ /* 0x000fce000fffe0ff */
[----:B-12---:R-:W0:Y:S04]  /*0c00*/  LDS.128 R8, [UR5] ;  /* 0x00000005ff087984 */ /* 0x006e280008000c00 */
[----:B------:R-:W1:Y:S01]  /*0c10*/  LDS.128 R4, [UR5+0x10] ;  /* 0x00001005ff047984 */ /* 0x000e620008000c00 */
[----:B0-----:R-:W-:-:S04]  /*0c20*/  FADD R8, R19, R8 ;  /* 0x0000000813087221 */ /* 0x001fc80000000000 */
[----:B------:R-:W-:-:S04]  /*0c30*/  FADD R9, R8, R9 ;  /* 0x0000000908097221 */ /* 0x000fc80000000000 */
[----:B------:R-:W-:-:S04]  /*0c40*/  FADD R10, R9, R10 ;  /* 0x0000000a090a7221 */ /* 0x000fc80000000000 */
[----:B------:R-:W-:-:S04]  /*0c50*/  FADD R11, R10, R11 ;  /* 0x0000000b0a0b7221 */ /* 0x000fc80000000000 */
[----:B-1----:R-:W-:-:S04]  /*0c60*/  FADD R4, R11, R4 ;  /* 0x000000040b047221 */ /* 0x002fc80000000000 */
[----:B------:R-:W-:-:S04]  /*0c70*/  FADD R5, R4, R5 ;  /* 0x0000000504057221 */ /* 0x000fc80000000000 */
[----:B------:R-:W-:-:S04]  /*0c80*/  FADD R6, R5, R6 ;  /* 0x0000000605067221 */ /* 0x000fc80000000000 */
[----:B------:R-:W-:-:S07]  /*0c90*/  FADD R19, R6, R7 ;  /* 0x0000000706137221 */ /* 0x000fce0000000000 */
.L_x_9:
        /* <DEDUP_REMOVED lines=13> */
[----:B------:R-:W0:Y:S02]  /*0d70*/  LDS.128 R4, [UR5] ;  /* 0x00000005ff047984 */ /* 0x000e240008000c00 */
[----:B0-----:R-:W-:-:S04]  /*0d80*/  FADD R4, R19, R4 ;  /* 0x0000000413047221 */ /* 0x001fc80000000000 */
[----:B------:R-:W-:-:S04]  /*0d90*/  FADD R5, R4, R5 ;  /* 0x0000000504057221 */ /* 0x000fc80000000000 */
[----:B------:R-:W-:-:S04]  /*0da0*/  FADD R6, R5, R6 ;  /* 0x0000000605067221 */ /* 0x000fc80000000000 */
[----:B------:R-:W-:-:S07]  /*0db0*/  FADD R19, R6, R7 ;  /* 0x0000000706137221 */ /* 0x000fce0000000000 */
.L_x_10:
[----:B------:R-:W-:Y:S05]  /*0dc0*/  BRA.U !UP1, `(.L_x_6) ;  /* 0x0000000109387547 */ /* 0x000fea000b800000 */
[----:B------:R-:W0:Y:S01]  /*0dd0*/  S2UR UR7, SR_CgaCtaId ;  /* 0x00000000000779c3 */ /* 0x000e220000008800 */
[----:B------:R-:W-:Y:S02]  /*0de0*/  UMOV UR5, 0x400 ;  /* 0x0000040000057882 */ /* 0x000fe40000000000 */
[----:B0-----:R-:W-:Y:S02]  /*0df0*/  ULEA UR5, UR7, UR5, 0x18 ;  /* 0x0000000507057291 */ /* 0x001fe4000f8ec0ff */
[----:B------:R-:W-:Y:S02]  /*0e00*/  ULOP3.LUT UR7, UR12, 0x3, URZ, 0xc0, !UPT ;  /* 0x000000030c077892 */ /* 0x000fe4000f8ec0ff */
[----:B------:R-:W-:-:S03]  /*0e10*/  ULEA UR5, UR4, UR5, 0x2 ;  /* 0x0000000504057291 */ /* 0x000fc6000f8e10ff */
[----:B------:R-:W-:-:S09]  /*0e20*/  UMOV UR4, URZ ;  /* 0x000000ff00047c82 */ /* 0x000fd20008000000 */
.L_x_11:
[----:B---3--:R-:W0:Y:S01]  /*0e30*/  LDS R0, [UR5] ;  /* 0x00000005ff007984 */ /* 0x008e220008000800 */
[----:B------:R-:W-:Y:S02]  /*0e40*/  UIADD3 UR7, UP0, UPT, UR7, -0x1, URZ ;  /* 0xffffffff07077890 */ /* 0x000fe4000ff1e0ff */
[----:B------:R-:W-:Y:S02]  /*0e50*/  UIADD3 UR5, UPT, UPT, UR5, 0x4, URZ ;  /* 0x0000000405057890 */ /* 0x000fe4000fffe0ff */
[----:B------:R-:W-:Y:S02]  /*0e60*/  UIADD3.X UR4, UPT, UPT, UR4, -0x1, URZ, UP0, !UPT ;  /* 0xffffffff04047890 */ /* 0x000fe400087fe4ff */
[----:B------:R-:W-:-:S04]  /*0e70*/  UISETP.NE.U32.AND UP0, UPT, UR7, URZ, UPT ;  /* 0x000000ff0700728c */ /* 0x000fc8000bf05070 */
[----:B------:R-:W-:Y:S01]  /*0e80*/  UISETP.NE.AND.EX UP0, UPT, UR4, URZ, UPT, UP0 ;  /* 0x000000ff0400728c */ /* 0x000fe2000bf05300 */
[----:B0-----:R-:W-:-:S08]  /*0e90*/  FADD R19, R0, R19 ;  /* 0x0000001300137221 */ /* 0x001fd00000000000 */
[----:B------:R-:W-:Y:S05]  /*0ea0*/  BRA.U UP0, `(.L_x_11) ;  /* 0xfffffffd00e07547 */ /* 0x000fea000b83ffff */
.L_x_6:
[----:B------:R-:W-:-:S04]  /*0eb0*/  I2FP.F32.S32 R3, UR12 ;  /* 0x0000000c00037c45 */ /* 0x000fc80008201400 */
[----:B---3--:R-:W0:Y:S08]  /*0ec0*/  MUFU.RCP R0, R3 ;  /* 0x0000000300007308 */ /* 0x008e300000001000 */
[----:B------:R-:W3:Y:S01]  /*0ed0*/  FCHK P0, R19, R3 ;  /* 0x0000000313007302 */ /* 0x000ee20000000000 */
[----:B0-----:R-:W-:-:S04]  /*0ee0*/  FFMA R5, -R3, R0, 1 ;  /* 0x3f80000003057423 */ /* 0x001fc80000000100 */
[----:B------:R-:W-:-:S04]  /*0ef0*/  FFMA R0, R0, R5, R0 ;  /* 0x0000000500007223 */ /* 0x000fc80000000000 */
[----:B-1----:R-:W-:-:S04]  /*0f00*/  FFMA R12, R0, R19, RZ ;  /* 0x00000013000c7223 */ /* 0x002fc800000000ff */
[----:B------:R-:W-:-:S04]  /*0f10*/  FFMA R5, -R3, R12, R19 ;  /* 0x0000000c03057223 */ /* 0x000fc80000000113 */
[----:B------:R-:W-:Y:S01]  /*0f20*/  FFMA R12, R0, R5, R12 ;  /* 0x00000005000c7223 */ /* 0x000fe2000000000c */
[----:B---3--:R-:W-:Y:S06]  /*0f30*/  @!P0 BRA `(.L_x_12) ;  /* 0x0000000000108947 */ /* 0x008fec0003800000 */
[----:B------:R-:W-:Y:S01]  /*0f40*/  IMAD.MOV.U32 R0, RZ, RZ, R19 ;  /* 0x000000ffff007224 */ /* 0x000fe200078e0013 */
[----:B------:R-:W-:-:S07]  /*0f50*/  MOV R4, 0xf70 ;  /* 0x00000f7000047802 */ /* 0x000fce0000000f00 */
[----:B--2---:R-:W-:Y:S05]  /*0f60*/  CALL.REL.NOINC `($__internal_0_$__cuda_sm3x_div_rn_noftz_f32_slowpath) ;  /* 0x0000000c00947944 */ /* 0x004fea0003c00000 */
[----:B------:R-:W-:-:S07]  /*0f70*/  MOV R12, R0 ;  /* 0x00000000000c7202 */ /* 0x000fce0000000f00 */
.L_x_12:
[----:B------:R-:W0:Y:S01]  /*0f80*/  LDCU UR8, c[0x0][0x394] ;  /* 0x00007280ff0877ac */ /* 0x000e220008000800 */
[----:B------:R-:W-:Y:S01]  /*0f90*/  IMAD.MOV.U32 R14, RZ, RZ, RZ ;  /* 0x000000ffff0e7224 */ /* 0x000fe200078e00ff */
[----:B0-----:R-:W-:-:S09]  /*0fa0*/  UISETP.GE.AND UP0, UPT, UR8, 0x1, UPT ;  /* 0x000000010800788c */ /* 0x001fd2000bf06270 */
[----:B------:R-:W-:Y:S05]  /*0fb0*/  BRA.U !UP0, `(.L_x_13) ;  /* 0x0000000508387547 */ /* 0x000fea000b800000 */
[----:B------:R-:W-:Y:S01]  /*0fc0*/  UISETP.GE.U32.AND UP0, UPT, UR8, 0x8, UPT ;  /* 0x000000080800788c */ /* 0x000fe2000bf06070 */
[----:B------:R-:W-:Y:S01]  /*0fd0*/  HFMA2 R14, -RZ, RZ, 0, 0 ;  /* 0x00000000ff0e7431 */ /* 0x000fe200000001ff */
[----:B------:R-:W-:Y:S01]  /*0fe0*/  ULOP3.LUT UR9, UR8, 0x7, URZ, 0xc0, !UPT ;  /* 0x0000000708097892 */ /* 0x000fe2000f8ec0ff */
[----:B------:R-:W-:-:S03]  /*0ff0*/  UMOV UR4, URZ ;  /* 0x000000ff00047c82 */ /* 0x000fc60008000000 */
[----:B------:R-:W-:-:S03]  /*1000*/  UISETP.NE.AND UP1, UPT, UR9, URZ, UPT ;  /* 0x000000ff0900728c */ /* 0x000fc6000bf25270 */
[----:B------:R-:W-:Y:S08]  /*1010*/  BRA.U !UP0, `(.L_x_14) ;  /* 0x0000000108747547 */ /* 0x000ff0000b800000 */
[----:B------:R-:W0:Y:S01]  /*1020*/  S2UR UR7, SR_CgaCtaId ;  /* 0x00000000000779c3 */ /* 0x000e220000008800 */
[----:B------:R-:W-:Y:S01]  /*1030*/  UMOV UR5, 0x400 ;  /* 0x0000040000057882 */ /* 0x000fe20000000000 */
[----:B------:R-:W-:Y:S01]  /*1040*/  ULOP3.LUT UR4, UR8, 0x7ffffff8, URZ, 0xc0, !UPT ;  /* 0x7ffffff808047892 */ /* 0x000fe2000f8ec0ff */
[----:B------:R-:W-:Y:S01]  /*1050*/  IMAD.MOV.U32 R14, RZ, RZ, RZ ;  /* 0x000000ffff0e7224 */ /* 0x000fe200078e00ff */
[----:B0-----:R-:W-:Y:S02]  /*1060*/  ULEA UR5, UR7, UR5, 0x18 ;  /* 0x0000000507057291 */ /* 0x001fe4000f8ec0ff */
[----:B------:R-:W-:Y:S02]  /*1070*/  UIADD3 UR7, UPT, UPT, -UR4, URZ, URZ ;  /* 0x000000ff04077290 */ /* 0x000fe4000fffe1ff */
[----:B------:R-:W-:-:S12]  /*1080*/  UIADD3 UR5, UPT, UPT, UR5, 0x10, URZ ;  /* 0x0000001005057890 */ /* 0x000fd8000fffe0ff */
.L_x_15:
[----:B--2---:R-:W0:Y:S01]  /*1090*/  LDS.128 R8, [UR5+-0x10] ;  /* 0xfffff005ff087984 */ /* 0x004e220008000c00 */
[----:B------:R-:W-:-:S03]  /*10a0*/  UIADD3 UR7, UPT, UPT, UR7, 0x8, URZ ;  /* 0x0000000807077890 */ /* 0x000fc6000fffe0ff */
[----:B------:R-:W1:Y:S01]  /*10b0*/  LDS.128 R4, [UR5] ;  /* 0x00000005ff047984 */ /* 0x000e620008000c00 */
[----:B------:R-:W-:Y:S02]  /*10c0*/  UISETP.NE.AND UP0, UPT, UR7, URZ, UPT ;  /* 0x000000ff0700728c */ /* 0x000fe4000bf05270 */
[----:B------:R-:W-:Y:S01]  /*10d0*/  UIADD3 UR5, UPT, UPT, UR5, 0x20, URZ ;  /* 0x0000002005057890 */ /* 0x000fe2000fffe0ff */
[--C-:B0-----:R-:W-:Y:S01]  /*10e0*/  FADD R13, R8, -R12.reuse ;  /* 0x8000000c080d7221 */ /* 0x101fe20000000000 */
[--C-:B------:R-:W-:Y:S01]  /*10f0*/  FADD R0, R9, -R12.reuse ;  /* 0x8000000c09007221 */ /* 0x100fe20000000000 */
[----:B------:R-:W-:Y:S02]  /*1100*/  FADD R10, R10, -R12 ;  /* 0x8000000c0a0a7221 */ /* 0x000fe40000000000 */
[----:B------:R-:W-:Y:S01]  /*1110*/  FFMA R13, R13, R13, R14 ;  /* 0x0000000d0d0d7223 */ /* 0x000fe2000000000e */
[--C-:B-1----:R-:W-:Y:S01]  /*1120*/  FADD R4, R4, -R12.reuse ;  /* 0x8000000c04047221 */ /* 0x102fe20000000000 */
[--C-:B------:R-:W-:Y:S01]  /*1130*/  FADD R6, R6, -R12.reuse ;  /* 0x8000000c06067221 */ /* 0x100fe20000000000 */
[--C-:B------:R-:W-:Y:S01]  /*1140*/  FADD R14, R7, -R12.reuse ;  /* 0x8000000c070e7221 */ /* 0x100fe20000000000 */
[----:B------:R-:W-:Y:S01]  /*1150*/  FFMA R13, R0, R0, R13 ;  /* 0x00000000000d7223 */ /* 0x000fe2000000000d */
[----:B------:R-:W-:-:S03]  /*1160*/  FADD R0, R11, -R12 ;  /* 0x8000000c0b007221 */ /* 0x000fc60000000000 */
[----:B------:R-:W-:-:S04]  /*1170*/  FFMA R13, R10, R10, R13 ;  /* 0x0000000a0a0d7223 */ /* 0x000fc8000000000d */
[----:B------:R-:W-:Y:S01]  /*1180*/  FFMA R13, R0, R0, R13 ;  /* 0x00000000000d7223 */ /* 0x000fe2000000000d */
[----:B------:R-:W-:-:S03]  /*1190*/  FADD R0, R5, -R12 ;  /* 0x8000000c05007221 */ /* 0x000fc60000000000 */
[----:B------:R-:W-:-:S04]  /*11a0*/  FFMA R13, R4, R4, R13 ;  /* 0x00000004040d7223 */ /* 0x000fc8000000000d */
[----:B------:R-:W-:-:S04]  /*11b0*/  FFMA R13, R0, R0, R13 ;  /* 0x00000000000d7223 */ /* 0x000fc8000000000d */
[----:B------:R-:W-:-:S04]  /*11c0*/  FFMA R13, R6, R6, R13 ;  /* 0x00000006060d7223 */ /* 0x000fc8000000000d */
[----:B------:R-:W-:Y:S01]  /*11d0*/  FFMA R14, R14, R14, R13 ;  /* 0x0000000e0e0e7223 */ /* 0x000fe2000000000d */
[----:B------:R-:W-:Y:S06]  /*11e0*/  BRA.U UP0, `(.L_x_15) ;  /* 0xfffffffd00a87547 */ /* 0x000fec000b83ffff */
.L_x_14:
[----:B------:R-:W-:Y:S05]  /*11f0*/  BRA.U !UP1, `(.L_x_13) ;  /* 0x0000000109a87547 */ /* 0x000fea000b800000 */
[----:B------:R-:W-:Y:S02]  /*1200*/  UISETP.GE.U32.AND UP0, UPT, UR9, 0x4, UPT ;  /* 0x000000040900788c */ /* 0x000fe4000bf06070 */
[----:B------:R-:W-:-:S04]  /*1210*/  ULOP3.LUT UR12, UR8, 0x3, URZ, 0xc0, !UPT ;  /* 0x00000003080c7892 */ /* 0x000fc8000f8ec0ff */
[----:B------:R-:W-:-:S03]  /*1220*/  UISETP.NE.AND UP1, UPT, UR12, URZ, UPT ;  /* 0x000000ff0c00728c */ /* 0x000fc6000bf25270 */
[----:B------:R-:W-:Y:S08]  /*1230*/  BRA.U !UP0, `(.L_x_16) ;  /* 0x00000001083c7547 */ /* 0x000ff0000b800000 */
[----:B------:R-:W0:Y:S01]  /*1240*/  S2UR UR7, SR_CgaCtaId ;  /* 0x00000000000779c3 */ /* 0x000e220000008800 */
[----:B------:R-:W-:Y:S02]  /*1250*/  UMOV UR5, 0x400 ;  /* 0x0000040000057882 */ /* 0x000fe40000000000 */
[----:B0-----:R-:W-:-:S04]  /*1260*/  ULEA UR5, UR7, UR5, 0x18 ;  /* 0x0000000507057291 */ /* 0x001fc8000f8ec0ff */
[----:B------:R-:W-:Y:S02]  /*1270*/  ULEA UR5, UR4, UR5, 0x2 ;  /* 0x0000000504057291 */ /* 0x000fe4000f8e10ff */
[----:B------:R-:W-:-:S07]  /*1280*/  UIADD3 UR4, UPT, UPT, UR4, 0x4, URZ ;  /* 0x0000000404047890 */ /* 0x000fce000fffe0ff */
[----:B------:R-:W0:Y:S04]  /*1290*/  LDS.64 R4, [UR5] ;  /* 0x00000005ff047984 */ /* 0x000e280008000a00 */
[----:B--2---:R-:W1:Y:S01]  /*12a0*/  LDS.64 R8, [UR5+0x8] ;  /* 0x00000805ff087984 */ /* 0x004e620008000a00 */
[----:B0-----:R-:W-:Y:S01]  /*12b0*/  FADD R7, R4, -R12 ;  /* 0x8000000c04077221 */ /* 0x001fe20000000000 */
[----:B------:R-:W-:-:S03]  /*12c0*/  FADD R0, -R12, R5 ;  /* 0x000000050c007221 */ /* 0x000fc60000000100 */
[----:B------:R-:W-:Y:S01]  /*12d0*/  FFMA R7, R7, R7, R14 ;  /* 0x0000000707077223 */ /* 0x000fe2000000000e */
[----:B-1----:R-:W-:Y:S01]  /*12e0*/  FADD R8, R8, -R12 ;  /* 0x8000000c08087221 */ /* 0x002fe20000000000 */
[----:B------:R-:W-:Y:S02]  /*12f0*/  FADD R14, -R12, R9 ;  /* 0x000000090c0e7221 */ /* 0x000fe40000000100 */
[----:B------:R-:W-:-:S04]  /*1300*/  FFMA R7, R0, R0, R7 ;  /* 0x0000000000077223 */ /* 0x000fc80000000007 */
[----:B------:R-:W-:-:S04]  /*1310*/  FFMA R7, R8, R8, R7 ;  /* 0x0000000808077223 */ /* 0x000fc80000000007 */
[----:B------:R-:W-:-:S07]  /*1320*/  FFMA R14, R14, R14, R7 ;  /* 0x0000000e0e0e7223 */ /* 0x000fce0000000007 */
.L_x_16:
[----:B------:R-:W-:Y:S05]  /*1330*/  BRA.U !UP1, `(.L_x_13) ;  /* 0x0000000109587547 */ /* 0x000fea000b800000 */
[----:B------:R-:W-:Y:S02]  /*1340*/  UISETP.NE.AND UP0, UPT, UR12, 0x1, UPT ;  /* 0x000000010c00788c */ /* 0x000fe4000bf05270 */
[----:B------:R-:W-:-:S04]  /*1350*/  ULOP3.LUT UR5, UR8, 0x1, URZ, 0xc0, !UPT ;  /* 0x0000000108057892 */ /* 0x000fc8000f8ec0ff */
[----:B------:R-:W-:-:S03]  /*1360*/  UISETP.NE.U32.AND UP1, UPT, UR5, 0x1, UPT ;  /* 0x000000010500788c */ /* 0x000fc6000bf25070 */
[----:B------:R-:W-:Y:S08]  /*1370*/  BRA.U !UP0, `(.L_x_17) ;  /* 0x0000000108287547 */ /* 0x000ff0000b800000 */
[----:B------:R-:W0:Y:S01]  /*1380*/  S2UR UR7, SR_CgaCtaId ;  /* 0x00000000000779c3 */ /* 0x000e220000008800 */
[----:B------:R-:W-:Y:S02]  /*1390*/  UMOV UR5, 0x400 ;  /* 0x0000040000057882 */ /* 0x000fe40000000000 */
[----:B0-----:R-:W-:-:S04]  /*13a0*/  ULEA UR5, UR7, UR5, 0x18 ;  /* 0x0000000507057291 */ /* 0x001fc8000f8ec0ff */
[----:B------:R-:W-:Y:S02]  /*13b0*/  ULEA UR5, UR4, UR5, 0x2 ;  /* 0x0000000504057291 */ /* 0x000fe4000f8e10ff */
[----:B------:R-:W-:-:S07]  /*13c0*/  UIADD3 UR4, UPT, UPT, UR4, 0x2, URZ ;  /* 0x0000000204047890 */ /* 0x000fce000fffe0ff */
[----:B------:R-:W0:Y:S02]  /*13d0*/  LDS.64 R4, [UR5] ;  /* 0x00000005ff047984 */ /* 0x000e240008000a00 */
[----:B0-----:R-:W-:Y:S01]  /*13e0*/  FADD R7, R4, -R12 ;  /* 0x8000000c04077221 */ /* 0x001fe20000000000 */
[----:B------:R-:W-:-:S03]  /*13f0*/  FADD R5, -R12, R5 ;  /* 0x000000050c057221 */ /* 0x000fc60000000100 */
[----:B------:R-:W-:-:S04]  /*1400*/  FFMA R14, R7, R7, R14 ;  /* 0x00000007070e7223 */ /* 0x000fc8000000000e */
[----:B------:R-:W-:-:S07]  /*1410*/  FFMA R14, R5, R5, R14 ;  /* 0x00000005050e7223 */ /* 0x000fce000000000e */
.L_x_17:
[----:B------:R-:W-:Y:S05]  /*1420*/  BRA.U UP1, `(.L_x_13) ;  /* 0x00000001011c7547 */ /* 0x000fea000b800000 */
[----:B------:R-:W0:Y:S01]  /*1430*/  S2UR UR7, SR_CgaCtaId ;  /* 0x00000000000779c3 */ /* 0x000e220000008800 */
[----:B------:R-:W-:Y:S02]  /*1440*/  UMOV UR5, 0x400 ;  /* 0x0000040000057882 */ /* 0x000fe40000000000 */
[----:B0-----:R-:W-:-:S04]  /*1450*/  ULEA UR5, UR7, UR5, 0x18 ;  /* 0x0000000507057291 */ /* 0x001fc8000f8ec0ff */
[----:B------:R-:W-:-:S09]  /*1460*/  ULEA UR4, UR4, UR5, 0x2 ;  /* 0x0000000504047291 */ /* 0x000fd2000f8e10ff */
[----:B------:R-:W0:Y:S02]  /*1470*/  LDS R5, [UR4] ;  /* 0x00000004ff057984 */ /* 0x000e240008000800 */
[----:B0-----:R-:W-:-:S04]  /*1480*/  FADD R5, R5, -R12 ;  /* 0x8000000c05057221 */ /* 0x001fc80000000000 */
[----:B------:R-:W-:-:S07]  /*1490*/  FFMA R14, R5, R5, R14 ;  /* 0x00000005050e7223 */ /* 0x000fce000000000e */
.L_x_13:
[----:B------:R-:W0:Y:S01]  /*14a0*/  MUFU.RCP R0, R3 ;  /* 0x0000000300007308 */ /* 0x000e220000001000 */
[----:B------:R-:W-:-:S07]  /*14b0*/  ISETP.NE.AND P2, PT, RZ, UR8, PT ;  /* 0x00000008ff007c0c */ /* 0x000fce000bf45270 */
[----:B------:R-:W1:Y:S01]  /*14c0*/  FCHK P0, R14, R3 ;  /* 0x000000030e007302 */ /* 0x000e620000000000 */
[----:B0-----:R-:W-:-:S04]  /*14d0*/  FFMA R5, -R3, R0, 1 ;  /* 0x3f80000003057423 */ /* 0x001fc80000000100 */
[----:B------:R-:W-:-:S04]  /*14e0*/  FFMA R0, R0, R5, R0 ;  /* 0x0000000500007223 */ /* 0x000fc80000000000 */
[----:B------:R-:W-:-:S04]  /*14f0*/  FFMA R5, R0, R14, RZ ;  /* 0x0000000e00057223 */ /* 0x000fc800000000ff */
[----:B------:R-:W-:-:S04]  /*1500*/  FFMA R4, -R3, R5, R14 ;  /* 0x0000000503047223 */ /* 0x000fc8000000010e */
[----:B------:R-:W-:Y:S01]  /*1510*/  FFMA R0, R0, R4, R5 ;  /* 0x0000000400007223 */ /* 0x000fe20000000005 */
[----:B-1----:R-:W-:Y:S06]  /*1520*/  @!P0 BRA `(.L_x_18) ;  /* 0x00000000000c8947 */ /* 0x002fec0003800000 */
[----:B------:R-:W-:Y:S02]  /*1530*/  MOV R0, R14 ;  /* 0x0000000e00007202 */ /* 0x000fe40000000f00 */
[----:B------:R-:W-:-:S07]  /*1540*/  MOV R4, 0x1560 ;  /* 0x0000156000047802 */ /* 0x000fce0000000f00 */
[----:B--2---:R-:W-:Y:S05]  /*1550*/  CALL.REL.NOINC `($__internal_0_$__cuda_sm3x_div_rn_noftz_f32_slowpath) ;  /* 0x0000000800187944 */ /* 0x004fea0003c00000 */
.L_x_18:
[----:B------:R-:W-:-:S05]  /*1560*/  FADD R4, R0, 9.9999997473787516356e-06 ;  /* 0x3727c5ac00047421 */ /* 0x000fca0000000000 */
[----:B------:R-:W-:Y:S01]  /*1570*/  FSETP.GEU.AND P0, PT, |R4|, 1.175494350822287508e-38, PT ;  /* 0x008000000400780b */ /* 0x000fe20003f0e200 */
[----:B------:R-:W-:-:S12]  /*1580*/  @!P2 EXIT ;  /* 0x000000000000a94d */ /* 0x000fd80003800000 */
[----:B------:R-:W0:Y:S01]  /*1590*/  LDC R3, c[0x0][0x394] ;  /* 0x0000e500ff037b82 */ /* 0x000e220000000800 */
[----:B------:R-:W-:Y:S01]  /*15a0*/  @!P0 FMUL R4, R4, 16777216 ;  /* 0x4b80000004048820 */ /* 0x000fe20000400000 */
[----:B------:R-:W-:Y:S02]  /*15b0*/  HFMA2 R14, -RZ, RZ, 0, 0 ;  /* 0x00000000ff0e7431 */ /* 0x000fe400000001ff */
[----:B------:R-:W-:Y:S01]  /*15c0*/  IMAD.MOV.U32 R13, RZ, RZ, RZ ;  /* 0x000000ffff0d7224 */ /* 0x000fe200078e00ff */
[----:B------:R-:W1:Y:S02]  /*15d0*/  MUFU.RSQ R0, R4 ;  /* 0x0000000400007308 */ /* 0x000e640000001400 */
[----:B-1----:R-:W-:Y:S01]  /*15e0*/  @!P0 FMUL R0, R0, 4096 ;  /* 0x4580000000008820 */ /* 0x002fe20000400000 */
[C---:B0-----:R-:W-:Y:S01]  /*15f0*/  ISETP.GE.U32.AND P2, PT, R3.reuse, 0x8, PT ;  /* 0x000000080300780c */ /* 0x041fe20003f46070 */
[----:B------:R-:W-:Y:S01]  /*1600*/  IMAD R2, R2, R3, RZ ;  /* 0x0000000302027224 */ /* 0x000fe200078e02ff */
[----:B------:R-:W-:-:S04]  /*1610*/  LOP3.LUT P1, RZ, R3, 0x7, RZ, 0xc0, !PT ;  /* 0x0000000703ff7812 */ /* 0x000fc8000782c0ff */
[----:B------:R-:W-:-:S07]  /*1620*/  SHF.R.S32.HI R15, RZ, 0x1f, R2 ;  /* 0x0000001fff0f7819 */ /* 0x000fce0000011402 */
[----:B------:R-:W-:Y:S05]  /*1630*/  @!P2 BRA `(.L_x_19) ;  /* 0x0000000000c4a947 */ /* 0x000fea0003800000 */
[----:B------:R-:W0:Y:S01]  /*1640*/  LDCU.64 UR8, c[0x0][0x388] ;  /* 0x00007100ff0877ac */ /* 0x000e220008000a00 */
[----:B------:R-:W1:Y:S01]  /*1650*/  S2UR UR5, SR_CgaCtaId ;  /* 0x00000000000579c3 */ /* 0x000e620000008800 */
[----:B------:R-:W-:Y:S01]  /*1660*/  LOP3.LUT R13, R3, 0xfffffff8, RZ, 0xc0, !PT ;  /* 0xfffffff8030d7812 */ /* 0x000fe200078ec0ff */
[----:B------:R-:W-:Y:S01]  /*1670*/  IMAD.U32 R14, RZ, RZ, UR6 ;  /* 0x00000006ff0e7e24 */ /* 0x000fe2000f8e00ff */
[----:B------:R-:W-:Y:S01]  /*1680*/  UMOV UR4, 0x400 ;  /* 0x0000040000047882 */ /* 0x000fe20000000000 */
[----:B------:R-:W-:Y:S02]  /*1690*/  MOV R16, UR6 ;  /* 0x0000000600107c02 */ /* 0x000fe40008000f00 */
[----:B------:R-:W-:Y:S02]  /*16a0*/  MOV R17, R13 ;  /* 0x0000000d00117202 */ /* 0x000fe40000000f00 */
[----:B0-----:R-:W-:-:S04]  /*16b0*/  LEA R18, P0, R2, UR8, 0x2 ;  /* 0x0000000802127c11 */ /* 0x001fc8000f8010ff */
[----:B------:R-:W-:Y:S02]  /*16c0*/  IADD3 R18, P2, PT, R18, 0x10, RZ ;  /* 0x0000001012127810 */ /* 0x000fe40007f5e0ff */
[----:B------:R-:W-:Y:S01]  /*16d0*/  LEA.HI.X R29, R2, UR9, R15, 0x2, P0 ;  /* 0x00000009021d7c11 */ /* 0x000fe200080f140f */
[----:B-1----:R-:W-:-:S04]  /*16e0*/  ULEA UR4, UR5, UR4, 0x18 ;  /* 0x0000000405047291 */ /* 0x002fc8000f8ec0ff */
[----:B------:R-:W-:Y:S01]  /*16f0*/  IMAD.X R29, RZ, RZ, R29, P2 ;  /* 0x000000ffff1d7224 */ /* 0x000fe200010e061d */
[----:B------:R-:W-:-:S12]  /*1700*/  UIADD3 UR4, UPT, UPT, UR4, 0x10, URZ ;  /* 0x0000001004047890 */ /* 0x000fd8000fffe0ff */
.L_x_20:
[----:B0-----:R-:W0:Y:S01]  /*1710*/  LDS.128 R4, [UR4+-0x10] ;  /* 0xfffff004ff047984 */ /* 0x001e220008000c00 */
[----:B------:R-:W-:-:S03]  /*1720*/  IADD3 R17, P0, PT, R17, -0x8, RZ ;  /* 0xfffffff811117810 */ /* 0x000fc60007f1e0ff */
[----:B--2---:R-:W1:Y:S01]  /*1730*/  LDS.128 R8, [UR4] ;  /* 0x00000004ff087984 */ /* 0x004e620008000c00 */
[----:B------:R-:W-:Y:S01]  /*1740*/  IADD3.X R16, PT, PT, R16, -0x1, RZ, P0, !PT ;  /* 0xffffffff10107810 */ /* 0x000fe200007fe4ff */
[----:B------:R-:W-:Y:S01]  /*1750*/  UIADD3 UR4, UPT, UPT, UR4, 0x20, URZ ;  /* 0x0000002004047890 */ /* 0x000fe2000fffe0ff */
[----:B------:R-:W-:-:S04]  /*1760*/  ISETP.NE.U32.AND P0, PT, R17, RZ, PT ;  /* 0x000000ff1100720c */ /* 0x000fc80003f05070 */
[----:B------:R-:W-:Y:S01]  /*1770*/  ISETP.NE.AND.EX P0, PT, R16, RZ, PT, P0 ;  /* 0x000000ff1000720c */ /* 0x000fe20003f05300 */
[--C-:B0-----:R-:W-:Y:S01]  /*1780*/  FADD R5, R5, -R12.reuse ;  /* 0x8000000c05057221 */ /* 0x101fe20000000000 */
[--C-:B------:R-:W-:Y:S01]  /*1790*/  FADD R19, R4, -R12.reuse ;  /* 0x8000000c04137221 */ /* 0x100fe20000000000 */
[--C-:B------:R-:W-:Y:S01]  /*17a0*/  FADD R23, R6, -R12.reuse ;  /* 0x8000000c06177221 */ /* 0x100fe20000000000 */
[--C-:B------:R-:W-:Y:S01]  /*17b0*/  FADD R7, R7, -R12.reuse ;  /* 0x8000000c07077221 */ /* 0x100fe20000000000 */
[--C-:B-1----:R-:W-:Y:S01]  /*17c0*/  FADD R25, R8, -R12.reuse ;  /* 0x8000000c08197221 */ /* 0x102fe20000000000 */
[--C-:B------:R-:W-:Y:S01]  /*17d0*/  FADD R9, R9, -R12.reuse ;  /* 0x8000000c09097221 */ /* 0x100fe20000000000 */
[--C-:B------:R-:W-:Y:S01]  /*17e0*/  FADD R27, R10, -R12.reuse ;  /* 0x8000000c0a1b7221 */ /* 0x100fe20000000000 */
[----:B------:R-:W-:Y:S01]  /*17f0*/  FADD R11, R11, -R12 ;  /* 0x8000000c0b0b7221 */ /* 0x000fe20000000000 */
[C---:B------:R-:W-:Y:S01]  /*1800*/  FMUL R21, R0.reuse, R5 ;  /* 0x0000000500157220 */ /* 0x040fe20000400000 */
[C---:B------:R-:W-:Y:S01]  /*1810*/  FMUL R19, R0.reuse, R19 ;  /* 0x0000001300137220 */ /* 0x040fe20000400000 */
[C---:B------:R-:W-:Y:S01]  /*1820*/  FMUL R23, R0.reuse, R23 ;  /* 0x0000001700177220 */ /* 0x040fe20000400000 */
[----:B------:R-:W-:Y:S01]  /*1830*/  MOV R4, R18 ;  /* 0x0000001200047202 */ /* 0x000fe20000000f00 */
[C---:B------:R-:W-:Y:S01]  /*1840*/  FMUL R7, R0.reuse, R7 ;  /* 0x0000000700077220 */ /* 0x040fe20000400000 */
[----:B------:R-:W-:Y:S01]  /*1850*/  MOV R5, R29 ;  /* 0x0000001d00057202 */ /* 0x000fe20000000f00 */
[C---:B------:R-:W-:Y:S01]  /*1860*/  FMUL R25, R0.reuse, R25 ;  /* 0x0000001900197220 */ /* 0x040fe20000400000 */
[C---:B------:R-:W-:Y:S01]  /*1870*/  FMUL R9, R0.reuse, R9 ;  /* 0x0000000900097220 */ /* 0x040fe20000400000 */
[C---:B------:R-:W-:Y:S01]  /*1880*/  FMUL R27, R0.reuse, R27 ;  /* 0x0000001b001b7220 */ /* 0x040fe20000400000 */
[----:B------:R-:W-:Y:S01]  /*1890*/  FMUL R11, R0, R11 ;  /* 0x0000000b000b7220 */ /* 0x000fe20000400000 */
[----:B------:R0:W-:Y:S01]  /*18a0*/  STG.E desc[UR10][R4.64+-0x10], R19 ;  /* 0xfffff01304007986 */ /* 0x0001e2000c10190a */
[----:B------:R-:W-:-:S03]  /*18b0*/  IADD3 R18, P2, PT, R4, 0x20, RZ ;  /* 0x0000002004127810 */ /* 0x000fc60007f5e0ff */
[----:B------:R0:W-:Y:S02]  /*18c0*/  STG.E desc[UR10][R4.64+-0xc], R21 ;  /* 0xfffff41504007986 */ /* 0x0001e4000c10190a */
[----:B------:R-:W-:Y:S02]  /*18d0*/  IMAD.X R29, RZ, RZ, R5, P2 ;  /* 0x000000ffff1d7224 */ /* 0x000fe400010e0605 */
[----:B------:R0:W-:Y:S04]  /*18e0*/  STG.E desc[UR10][R4.64+-0x8], R23 ;  /* 0xfffff81704007986 */ /* 0x0001e8000c10190a */
[----:B------:R0:W-:Y:S04]  /*18f0*/  STG.E desc[UR10][R4.64+-0x4], R7 ;  /* 0xfffffc0704007986 */ /* 0x0001e8000c10190a */
[----:B------:R0:W-:Y:S04]  /*1900*/  STG.E desc[UR10][R4.64], R25 ;  /* 0x0000001904007986 */ /* 0x0001e8000c10190a */
[----:B------:R0:W-:Y:S04]  /*1910*/  STG.E desc[UR10][R4.64+0x4], R9 ;  /* 0x0000040904007986 */ /* 0x0001e8000c10190a */
[----:B------:R0:W-:Y:S04]  /*1920*/  STG.E desc[UR10][R4.64+0x8], R27 ;  /* 0x0000081b04007986 */ /* 0x0001e8000c10190a */
[----:B------:R0:W-:Y:S01]  /*1930*/  STG.E desc[UR10][R4.64+0xc], R11 ;  /* 0x00000c0b04007986 */ /* 0x0001e2000c10190a */
[----:B------:R-:W-:Y:S05]  /*1940*/  @P0 BRA `(.L_x_20) ;  /* 0xfffffffc00700947 */ /* 0x000fea000383ffff */
.L_x_19:
[----:B------:R-:W-:Y:S05]  /*1950*/  @!P1 EXIT ;  /* 0x000000000000994d */ /* 0x000fea0003800000 */
[----:B0-----:R-:W-:-:S04]  /*1960*/  LOP3.LUT R4, R3, 0x7, RZ, 0xc0, !PT ;  /* 0x0000000703047812 */ /* 0x001fc800078ec0ff */
[----:B------:R-:W-:-:S04]  /*1970*/  IADD3 R4, P1, PT, R4, -0x1, RZ ;  /* 0xffffffff04047810 */ /* 0x000fc80007f3e0ff */
[----:B------:R-:W-:Y:S02]  /*1980*/  ISETP.GE.U32.AND P0, PT, R4, 0x3, PT ;  /* 0x000000030400780c */ /* 0x000fe40003f06070 */
[----:B------:R-:W-:Y:S02]  /*1990*/  IADD3.X R4, PT, PT, RZ, -0x1, RZ, P1, !PT ;  /* 0xffffffffff047810 */ /* 0x000fe40000ffe4ff */
[----:B------:R-:W-:Y:S02]  /*19a0*/  LOP3.LUT P1, R18, R3, 0x3, RZ, 0xc0, !PT ;  /* 0x0000000303127812 */ /* 0x000fe4000782c0ff */
[----:B------:R-:W-:-:S13]  /*19b0*/  ISETP.GE.U32.AND.EX P0, PT, R4, RZ, PT, P0 ;  /* 0x000000ff0400720c */ /* 0x000fda0003f06100 */
[----:B------:R-:W-:Y:S05]  /*19c0*/  @!P0 BRA `(.L_x_21) ;  /* 0x0000000000648947 */ /* 0x000fea0003800000 */
[----:B------:R-:W0:Y:S01]  /*19d0*/  S2R R5, SR_CgaCtaId ;  /* 0x0000000000057919 */ /* 0x000e220000008800 */
[----:B------:R-:W-:Y:S01]  /*19e0*/  MOV R4, 0x400 ;  /* 0x0000040000047802 */ /* 0x000fe20000000f00 */
[----:B------:R-:W1:Y:S03]  /*19f0*/  LDCU.64 UR4, c[0x0][0x388] ;  /* 0x00007100ff0477ac */ /* 0x000e660008000a00 */
[----:B0-----:R-:W-:Y:S02]  /*1a00*/  LEA R4, R5, R4, 0x18 ;  /* 0x0000000405047211 */ /* 0x001fe400078ec0ff */
[----:B------:R-:W-:Y:S02]  /*1a10*/  IADD3 R5, P0, PT, R2, R13, RZ ;  /* 0x0000000d02057210 */ /* 0x000fe40007f1e0ff */
[----:B--2---:R-:W-:-:S03]  /*1a20*/  LEA R10, R13, R4, 0x2 ;  /* 0x000000040d0a7211 */ /* 0x004fc600078e10ff */
[----:B------:R-:W-:Y:S01]  /*1a30*/  IMAD.X R16, R15, 0x1, R14, P0 ;  /* 0x000000010f107824 */ /* 0x000fe200000e060e */
[C---:B-1----:R-:W-:Y:S01]  /*1a40*/  LEA R4, P0, R5.reuse, UR4, 0x2 ;  /* 0x0000000405047c11 */ /* 0x042fe2000f8010ff */
[----:B------:R-:W0:Y:S03]  /*1a50*/  LDS.64 R8, [R10] ;  /* 0x000000000a087984 */ /* 0x000e260000000a00 */
[----:B------:R-:W-:Y:S01]  /*1a60*/  LEA.HI.X R5, R5, UR5, R16, 0x2, P0 ;  /* 0x0000000505057c11 */ /* 0x000fe200080f1410 */
[----:B------:R-:W1:Y:S01]  /*1a70*/  LDS.64 R6, [R10+0x8] ;  /* 0x000008000a067984 */ /* 0x000e620000000a00 */
[----:B------:R-:W-:-:S04]  /*1a80*/  IADD3 R13, P0, PT, R13, 0x4, RZ ;  /* 0x000000040d0d7810 */ /* 0x000fc80007f1e0ff */
[----:B------:R-:W-:Y:S01]  /*1a90*/  IADD3.X R14, PT, PT, RZ, R14, RZ, P0, !PT ;  /* 0x0000000eff0e7210 */ /* 0x000fe200007fe4ff */
[--C-:B0-----:R-:W-:Y:S01]  /*1aa0*/  FADD R11, R8, -R12.reuse ;  /* 0x8000000c080b7221 */ /* 0x101fe20000000000 */
[----:B------:R-:W-:Y:S01]  /*1ab0*/  FADD R9, -R12, R9 ;  /* 0x000000090c097221 */ /* 0x000fe20000000100 */
[----:B-1----:R-:W-:Y:S01]  /*1ac0*/  FADD R17, R6, -R12 ;  /* 0x8000000c06117221 */ /* 0x002fe20000000000 */
[----:B------:R-:W-:Y:S01]  /*1ad0*/  FADD R7, -R12, R7 ;  /* 0x000000070c077221 */ /* 0x000fe20000000100 */
[C---:B------:R-:W-:Y:S01]  /*1ae0*/  FMUL R11, R0.reuse, R11 ;  /* 0x0000000b000b7220 */ /* 0x040fe20000400000 */
[C---:B------:R-:W-:Y:S01]  /*1af0*/  FMUL R9, R0.reuse, R9 ;  /* 0x0000000900097220 */ /* 0x040fe20000400000 */
[C---:B------:R-:W-:Y:S01]  /*1b00*/  FMUL R17, R0.reuse, R17 ;  /* 0x0000001100117220 */ /* 0x040fe20000400000 */
[----:B------:R-:W-:Y:S02]  /*1b10*/  FMUL R7, R0, R7 ;  /* 0x0000000700077220 */ /* 0x000fe40000400000 */
[----:B------:R0:W-:Y:S04]  /*1b20*/  STG.E desc[UR10][R4.64], R11 ;  /* 0x0000000b04007986 */ /* 0x0001e8000c10190a */
[----:B------:R0:W-:Y:S04]  /*1b30*/  STG.E desc[UR10][R4.64+0x4], R9 ;  /* 0x0000040904007986 */ /* 0x0001e8000c10190a */
[----:B------:R0:W-:Y:S04]  /*1b40*/  STG.E desc[UR10][R4.64+0x8], R17 ;  /* 0x0000081104007986 */ /* 0x0001e8000c10190a */
[----:B------:R0:W-:Y:S02]  /*1b50*/  STG.E desc[UR10][R4.64+0xc], R7 ;  /* 0x00000c0704007986 */ /* 0x0001e4000c10190a */
.L_x_21:
[----:B------:R-:W-:Y:S05]  /*1b60*/  @!P1 EXIT ;  /* 0x000000000000994d */ /* 0x000fea0003800000 */
[----:B------:R-:W-:Y:S02]  /*1b70*/  ISETP.NE.AND P1, PT, R18, 0x1, PT ;  /* 0x000000011200780c */ /* 0x000fe40003f25270 */
[----:B------:R-:W-:-:S04]  /*1b80*/  LOP3.LUT R3, R3, 0x1, RZ, 0xc0, !PT ;  /* 0x0000000103037812 */ /* 0x000fc800078ec0ff */
[----:B------:R-:W-:-:S07]  /*1b90*/  ISETP.NE.U32.AND P0, PT, R3, 0x1, PT ;  /* 0x000000010300780c */ /* 0x000fce0003f05070 */
[----:B------:R-:W-:Y:S06]  /*1ba0*/  @!P1 BRA `(.L_x_22) ;  /* 0x0000000000489947 */ /* 0x000fec0003800000 */
[----:B0-----:R-:W0:Y:S01]  /*1bb0*/  S2R R4, SR_CgaCtaId ;  /* 0x0000000000047919 */ /* 0x001e220000008800 */
[----:B------:R-:W-:Y:S01]  /*1bc0*/  MOV R3, 0x400 ;  /* 0x0000040000037802 */ /* 0x000fe20000000f00 */
[----:B------:R-:W1:Y:S01]  /*1bd0*/  LDCU.64 UR4, c[0x0][0x388] ;  /* 0x00007100ff0477ac */ /* 0x000e620008000a00 */
[----:B------:R-:W-:-:S05]  /*1be0*/  IADD3 R5, P1, PT, R2, R13, RZ ;  /* 0x0000000d02057210 */ /* 0x000fca0007f3e0ff */
[----:B--2---:R-:W-:Y:S01]  /*1bf0*/  IMAD.X R8, R15, 0x1, R14, P1 ;  /* 0x000000010f087824 */ /* 0x004fe200008e060e */
[----:B0-----:R-:W-:-:S04]  /*1c00*/  LEA R4, R4, R3, 0x18 ;  /* 0x0000000304047211 */ /* 0x001fc800078ec0ff */
[----:B------:R-:W-:Y:S02]  /*1c10*/  LEA R3, R13, R4, 0x2 ;  /* 0x000000040d037211 */ /* 0x000fe400078e10ff */
[----:B-1----:R-:W-:-:S03]  /*1c20*/  LEA R4, P1, R5, UR4, 0x2 ;  /* 0x0000000405047c11 */ /* 0x002fc6000f8210ff */
[----:B------:R-:W0:Y:S01]  /*1c30*/  LDS.64 R6, [R3] ;  /* 0x0000000003067984 */ /* 0x000e220000000a00 */
[----:B------:R-:W-:Y:S02]  /*1c40*/  LEA.HI.X R5, R5, UR5, R8, 0x2, P1 ;  /* 0x0000000505057c11 */ /* 0x000fe400088f1408 */
[----:B------:R-:W-:-:S04]  /*1c50*/  IADD3 R13, P1, PT, R13, 0x2, RZ ;  /* 0x000000020d0d7810 */ /* 0x000fc80007f3e0ff */
[----:B------:R-:W-:Y:S01]  /*1c60*/  IADD3.X R14, PT, PT, RZ, R14, RZ, P1, !PT ;  /* 0x0000000eff0e7210 */ /* 0x000fe20000ffe4ff */
[----:B0-----:R-:W-:Y:S01]  /*1c70*/  FADD R9, R6, -R12 ;  /* 0x8000000c06097221 */ /* 0x001fe20000000000 */
[----:B------:R-:W-:-:S03]  /*1c80*/  FADD R7, -R12, R7 ;  /* 0x000000070c077221 */ /* 0x000fc60000000100 */
[C---:B------:R-:W-:Y:S01]  /*1c90*/  FMUL R9, R0.reuse, R9 ;  /* 0x0000000900097220 */ /* 0x040fe20000400000 */
[----:B------:R-:W-:-:S04]  /*1ca0*/  FMUL R7, R0, R7 ;  /* 0x0000000700077220 */ /* 0x000fc80000400000 */
[----:B------:R1:W-:Y:S04]  /*1cb0*/  STG.E desc[UR10][R4.64], R9 ;  /* 0x0000000904007986 */ /* 0x0003e8000c10190a */
[----:B------:R1:W-:Y:S02]  /*1cc0*/  STG.E desc[UR10][R4.64+0x4], R7 ;  /* 0x0000040704007986 */ /* 0x0003e4000c10190a */
.L_x_22:
[----:B------:R-:W-:Y:S05]  /*1cd0*/  @P0 EXIT ;  /* 0x000000000000094d */ /* 0x000fea0003800000 */
[----:B01----:R-:W0:Y:S01]  /*1ce0*/  S2R R4, SR_CgaCtaId ;  /* 0x0000000000047919 */ /* 0x003e220000008800 */
[----:B------:R-:W-:Y:S01]  /*1cf0*/  MOV R3, 0x400 ;  /* 0x0000040000037802 */ /* 0x000fe20000000f00 */
[----:B------:R-:W1:Y:S03]  /*1d00*/  LDCU.64 UR4, c[0x0][0x388] ;  /* 0x00007100ff0477ac */ /* 0x000e660008000a00 */
[----:B0-----:R-:W-:-:S04]  /*1d10*/  LEA R4, R4, R3, 0x18 ;  /* 0x0000000304047211 */ /* 0x001fc800078ec0ff */
[----:B------:R-:W-:Y:S02]  /*1d20*/  LEA R4, R13, R4, 0x2 ;  /* 0x000000040d047211 */ /* 0x000fe400078e10ff */
[----:B------:R-:W-:-:S03]  /*1d30*/  IADD3 R13, P0, PT, R2, R13, RZ ;  /* 0x0000000d020d7210 */ /* 0x000fc60007f1e0ff */
[----:B------:R-:W0:Y:S02]  /*1d40*/  LDS R3, [R4] ;  /* 0x0000000004037984 */ /* 0x000e240000000800 */
[----:B------:R-:W-:Y:S01]  /*1d50*/  IMAD.X R14, R15, 0x1, R14, P0 ;  /* 0x000000010f0e7824 */ /* 0x000fe200000e060e */
[----:B-1----:R-:W-:Y:S01]  /*1d60*/  LEA R2, P0, R13, UR4, 0x2 ;  /* 0x000000040d027c11 */ /* 0x002fe2000f8010ff */
[----:B0-----:R-:W-:-:S03]  /*1d70*/  FADD R5, R3, -R12 ;  /* 0x8000000c03057221 */ /* 0x001fc60000000000 */
[----:B------:R-:W-:Y:S01]  /*1d80*/  LEA.HI.X R3, R13, UR5, R14, 0x2, P0 ;  /* 0x000000050d037c11 */ /* 0x000fe200080f140e */
[----:B------:R-:W-:-:S05]  /*1d90*/  FMUL R5, R0, R5 ;  /* 0x0000000500057220 */ /* 0x000fca0000400000 */
[----:B------:R-:W-:Y:S01]  /*1da0*/  STG.E desc[UR10][R2.64], R5 ;  /* 0x0000000502007986 */ /* 0x000fe2000c10190a */
[----:B------:R-:W-:Y:S05]  /*1db0*/  EXIT ;  /* 0x000000000000794d */ /* 0x000fea0003800000 */
        .weak           $__internal_0_$__cuda_sm3x_div_rn_noftz_f32_slowpath
        .type           $__internal_0_$__cuda_sm3x_div_rn_noftz_f32_slowpath,@function
        .size           $__internal_0_$__cuda_sm3x_div_rn_noftz_f32_slowpath,(.L_x_32 - $__internal_0_$__cuda_sm3x_div_rn_noftz_f32_slowpath)
$__internal_0_$__cuda_sm3x_div_rn_noftz_f32_slowpath:
[--C-:B------:R-:W-:Y:S02]  /*1dc0*/  SHF.R.U32.HI R6, RZ, 0x17, R3.reuse ;  /* 0x00000017ff067819 */ /* 0x100fe40000011603 */
[----:B------:R-:W-:Y:S02]  /*1dd0*/  SHF.R.U32.HI R5, RZ, 0x17, R0 ;  /* 0x00000017ff057819 */ /* 0x000fe40000011600 */
[----:B------:R-:W-:Y:S02]  /*1de0*/  LOP3.LUT R14, R6, 0xff, RZ, 0xc0, !PT ;  /* 0x000000ff060e7812 */ /* 0x000fe400078ec0ff */
[----:B------:R-:W-:Y:S01]  /*1df0*/  LOP3.LUT R10, R5, 0xff, RZ, 0xc0, !PT ;  /* 0x000000ff050a7812 */ /* 0x000fe200078ec0ff */
[----:B------:R-:W-:Y:S01]  /*1e00*/  IMAD.MOV.U32 R5, RZ, RZ, R3 ;  /* 0x000000ffff057224 */ /* 0x000fe200078e0003 */
[----:B------:R-:W-:Y:S02]  /*1e10*/  IADD3 R8, PT, PT, R14, -0x1, RZ ;  /* 0xffffffff0e087810 */ /* 0x000fe40007ffe0ff */
[----:B------:R-:W-:-:S02]  /*1e20*/  IADD3 R7, PT, PT, R10, -0x1, RZ ;  /* 0xffffffff0a077810 */ /* 0x000fc40007ffe0ff */
[----:B------:R-:W-:-:S04]  /*1e30*/  ISETP.GT.U32.AND P0, PT, R8, 0xfd, PT ;  /* 0x000000fd0800780c */ /* 0x000fc80003f04070 */
[----:B------:R-:W-:-:S13]  /*1e40*/  ISETP.GT.U32.OR P0, PT, R7, 0xfd, P0 ;  /* 0x000000fd0700780c */ /* 0x000fda0000704470 */
[----:B------:R-:W-:Y:S01]  /*1e50*/  @!P0 MOV R6, RZ ;  /* 0x000000ff00068202 */ /* 0x000fe20000000f00 */
[----:B------:R-:W-:Y:S06]  /*1e60*/  @!P0 BRA `(.L_x_23) ;  /* 0x00000000005c8947 */ /* 0x000fec0003800000 */
[----:B------:R-:W-:Y:S02]  /*1e70*/  FSETP.GTU.FTZ.AND P0, PT, |R0|, +INF , PT ;  /* 0x7f8000000000780b */ /* 0x000fe40003f1c200 */
[----:B------:R-:W-:-:S04]  /*1e80*/  FSETP.GTU.FTZ.AND P1, PT, |R3|, +INF , PT ;  /* 0x7f8000000300780b */ /* 0x000fc80003f3c200 */
[----:B------:R-:W-:-:S13]  /*1e90*/  PLOP3.LUT P0, PT, P0, P1, PT, 0xf8, 0x8f ;  /* 0x00000000008f781c */ /* 0x000fda0000703f70 */
[----:B------:R-:W-:Y:S05]  /*1ea0*/  @P0 BRA `(.L_x_24) ;  /* 0x0000000400440947 */ /* 0x000fea0003800000 */
[----:B------:R-:W-:-:S13]  /*1eb0*/  LOP3.LUT P0, RZ, R5, 0x7fffffff, R0, 0xc8, !PT ;  /* 0x7fffffff05ff7812 */ /* 0x000fda000780c800 */
[----:B------:R-:W-:Y:S05]  /*1ec0*/  @!P0 BRA `(.L_x_25) ;  /* 0x0000000400348947 */ /* 0x000fea0003800000 */
[C---:B------:R-:W-:Y:S02]  /*1ed0*/  FSETP.NEU.FTZ.AND P3, PT, |R0|.reuse, +INF , PT ;  /* 0x7f8000000000780b */ /* 0x040fe40003f7d200 */
[----:B------:R-:W-:Y:S02]  /*1ee0*/  FSETP.NEU.FTZ.AND P1, PT, |R3|, +INF , PT ;  /* 0x7f8000000300780b */ /* 0x000fe40003f3d200 */
[----:B------:R-:W-:-:S11]  /*1ef0*/  FSETP.NEU.FTZ.AND P0, PT, |R0|, +INF , PT ;  /* 0x7f8000000000780b */ /* 0x000fd60003f1d200 */
[----:B------:R-:W-:Y:S05]  /*1f00*/  @!P1 BRA !P3, `(.L_x_25) ;  /* 0x0000000400249947 */ /* 0x000fea0005800000 */
[----:B------:R-:W-:-:S04]  /*1f10*/  LOP3.LUT P3, RZ, R0, 0x7fffffff, RZ, 0xc0, !PT ;  /* 0x7fffffff00ff7812 */ /* 0x000fc8000786c0ff */
[----:B------:R-:W-:-:S13]  /*1f20*/  PLOP3.LUT P1, PT, P1, P3, PT, 0x2f, 0xf2 ;  /* 0x0000000000f2781c */ /* 0x000fda0000f26577 */
[----:B------:R-:W-:Y:S05]  /*1f30*/  @P1 BRA `(.L_x_26) ;  /* 0x0000000400101947 */ /* 0x000fea0003800000 */
[----:B------:R-:W-:-:S04]  /*1f40*/  LOP3.LUT P1, RZ, R5, 0x7fffffff, RZ, 0xc0, !PT ;  /* 0x7fffffff05ff7812 */ /* 0x000fc8000782c0ff */
[----:B------:R-:W-:-:S13]  /*1f50*/  PLOP3.LUT P0, PT, P0, P1, PT, 0x2f, 0xf2 ;  /* 0x0000000000f2781c */ /* 0x000fda0000702577 */
[----:B------:R-:W-:Y:S05]  /*1f60*/  @P0 BRA `(.L_x_27) ;  /* 0x0000000000f80947 */ /* 0x000fea0003800000 */
[----:B------:R-:W-:Y:S02]  /*1f70*/  ISETP.GE.AND P0, PT, R7, RZ, PT ;  /* 0x000000ff0700720c */ /* 0x000fe40003f06270 */
[----:B------:R-:W-:-:S11]  /*1f80*/  ISETP.GE.AND P1, PT, R8, RZ, PT ;  /* 0x000000ff0800720c */ /* 0x000fd60003f26270 */
[----:B------:R-:W-:Y:S01]  /*1f90*/  @P0 MOV R6, RZ ;  /* 0x000000ff00060202 */ /* 0x000fe20000000f00 */
[----:B------:R-:W-:Y:S02]  /*1fa0*/  @!P0 IMAD.MOV.U32 R6, RZ, RZ, -0x40 ;  /* 0xffffffc0ff068424 */ /* 0x000fe400078e00ff */
[----:B------:R-:W-:Y:S01]  /*1fb0*/  @!P0 FFMA R0, R0, 1.84467440737095516160e+19, RZ ;  /* 0x5f80000000008823 */ /* 0x000fe200000000ff */
[----:B------:R-:W-:Y:S02]  /*1fc0*/  @!P1 FFMA R5, R3, 1.84467440737095516160e+19, RZ ;  /* 0x5f80000003059823 */ /* 0x000fe400000000ff */
[----:B------:R-:W-:-:S07]  /*1fd0*/  @!P1 IADD3 R6, PT, PT, R6, 0x40, RZ ;  /* 0x0000004006069810 */ /* 0x000fce0007ffe0ff */
.L_x_23:
[----:B------:R-:W-:-:S04]  /*1fe0*/  LEA R8, R14, 0xc0800000, 0x17 ;  /* 0xc08000000e087811 */ /* 0x000fc800078eb8ff */
[----:B------:R-:W-:Y:S01]  /*1ff0*/  IADD3 R8, PT, PT, -R8, R5, RZ ;  /* 0x0000000508087210 */ /* 0x000fe20007ffe1ff */
[----:B------:R-:W-:-:S03]  /*2000*/  VIADD R5, R10, 0xffffff81 ;  /* 0xffffff810a057836 */ /* 0x000fc60000000000 */
[----:B------:R-:W0:Y:S01]  /*2010*/  MUFU.RCP R7, R8 ;  /* 0x0000000800077308 */ /* 0x000e220000001000 */
[----:B------:R-:W-:Y:S01]  /*2020*/  FADD.FTZ R9, -R8, -RZ ;  /* 0x800000ff08097221 */ /* 0x000fe20000010100 */
[----:B------:R-:W-:-:S03]  /*2030*/  IMAD R0, R5, -0x800000, R0 ;  /* 0xff80000005007824 */ /* 0x000fc600078e0200 */
[----:B0-----:R-:W-:-:S04]  /*2040*/  FFMA R10, R7, R9, 1 ;  /* 0x3f800000070a7423 */ /* 0x001fc80000000009 */
[----:B------:R-:W-:-:S04]  /*2050*/  FFMA R16, R7, R10, R7 ;  /* 0x0000000a07107223 */ /* 0x000fc80000000007 */
[----:B------:R-:W-:-:S04]  /*2060*/  FFMA R7, R0, R16, RZ ;  /* 0x0000001000077223 */ /* 0x000fc800000000ff */
[----:B------:R-:W-:-:S04]  /*2070*/  FFMA R10, R9, R7, R0 ;  /* 0x00000007090a7223 */ /* 0x000fc80000000000 */
[----:B------:R-:W-:Y:S01]  /*2080*/  FFMA R11, R16, R10, R7 ;  /* 0x0000000a100b7223 */ /* 0x000fe20000000007 */
[----:B------:R-:W-:-:S03]  /*2090*/  IADD3 R7, PT, PT, R5, 0x7f, -R14 ;  /* 0x0000007f05077810 */ /* 0x000fc60007ffe80e */
[----:B------:R-:W-:Y:S01]  /*20a0*/  FFMA R10, R9, R11, R0 ;  /* 0x0000000b090a7223 */ /* 0x000fe20000000000 */
[----:B------:R-:W-:-:S03]  /*20b0*/  IADD3 R7, PT, PT, R7, R6, RZ ;  /* 0x0000000607077210 */ /* 0x000fc60007ffe0ff */
[----:B------:R-:W-:-:S05]  /*20c0*/  FFMA R0, R16, R10, R11 ;  /* 0x0000000a10007223 */ /* 0x000fca000000000b */
[----:B------:R-:W-:-:S04]  /*20d0*/  SHF.R.U32.HI R5, RZ, 0x17, R0 ;  /* 0x00000017ff057819 */ /* 0x000fc80000011600 */
[----:B------:R-:W-:-:S04]  /*20e0*/  LOP3.LUT R5, R5, 0xff, RZ, 0xc0, !PT ;  /* 0x000000ff05057812 */ /* 0x000fc800078ec0ff */
[----:B------:R-:W-:-:S05]  /*20f0*/  IADD3 R9, PT, PT, R5, R7, RZ ;  /* 0x0000000705097210 */ /* 0x000fca0007ffe0ff */
[----:B------:R-:W-:-:S05]  /*2100*/  VIADD R5, R9, 0xffffffff ;  /* 0xffffffff09057836 */ /* 0x000fca0000000000 */
[----:B------:R-:W-:-:S13]  /*2110*/  ISETP.GE.U32.AND P0, PT, R5, 0xfe, PT ;  /* 0x000000fe0500780c */ /* 0x000fda0003f06070 */
[----:B------:R-:W-:Y:S05]  /*2120*/  @!P0 BRA `(.L_x_28) ;  /* 0x0000000000808947 */ /* 0x000fea0003800000 */
[----:B------:R-:W-:-:S13]  /*2130*/  ISETP.GT.AND P0, PT, R9, 0xfe, PT ;  /* 0x000000fe0900780c */ /* 0x000fda0003f04270 */
[----:B------:R-:W-:Y:S05]  /*2140*/  @P0 BRA `(.L_x_29) ;  /* 0x00000000006c0947 */ /* 0x000fea0003800000 */
[----:B------:R-:W-:-:S13]  /*2150*/  ISETP.GE.AND P0, PT, R9, 0x1, PT ;  /* 0x000000010900780c */ /* 0x000fda0003f06270 */
[----:B------:R-:W-:Y:S05]  /*2160*/  @P0 BRA `(.L_x_30) ;  /* 0x0000000000980947 */ /* 0x000fea0003800000 */
[----:B------:R-:W-:Y:S02]  /*2170*/  ISETP.GE.AND P0, PT, R9, -0x18, PT ;  /* 0xffffffe80900780c */ /* 0x000fe40003f06270 */
[----:B------:R-:W-:-:S11]  /*2180*/  LOP3.LUT R0, R0, 0x80000000, RZ, 0xc0, !PT ;  /* 0x8000000000007812 */ /* 0x000fd600078ec0ff */
[----:B------:R-:W-:Y:S05]  /*2190*/  @!P0 BRA `(.L_x_30) ;  /* 0x00000000008c8947 */ /* 0x000fea0003800000 */
[CCC-:B------:R-:W-:Y:S01]  /*21a0*/  FFMA.RZ R5, R16.reuse, R10.reuse, R11.reuse ;  /* 0x0000000a10057223 */ /* 0x1c0fe2000000c00b */
[C---:B------:R-:W-:Y:S01]  /*21b0*/  IADD3 R8, PT, PT, R9.reuse, 0x20, RZ ;  /* 0x0000002009087810 */ /* 0x040fe20007ffe0ff */
[CCC-:B------:R-:W-:Y:S01]  /*21c0*/  FFMA.RM R6, R16.reuse, R10.reuse, R11.reuse ;  /* 0x0000000a10067223 */ /* 0x1c0fe2000000400b */
[----:B------:R-:W-:Y:S02]  /*21d0*/  ISETP.NE.AND P3, PT, R9, RZ, PT ;  /* 0x000000ff0900720c */ /* 0x000fe40003f65270 */
[----:B------:R-:W-:Y:S01]  /*21e0*/  LOP3.LUT R7, R5, 0x7fffff, RZ, 0xc0, !PT ;  /* 0x007fffff05077812 */ /* 0x000fe200078ec0ff */
[----:B------:R-:W-:Y:S01]  /*21f0*/  FFMA.RP R5, R16, R10, R11 ;  /* 0x0000000a10057223 */ /* 0x000fe2000000800b */
[----:B------:R-:W-:Y:S02]  /*2200*/  ISETP.NE.AND P1, PT, R9, RZ, PT ;  /* 0x000000ff0900720c */ /* 0x000fe40003f25270 */
[----:B------:R-:W-:Y:S02]  /*2210*/  LOP3.LUT R7, R7, 0x800000, RZ, 0xfc, !PT ;  /* 0x0080000007077812 */ /* 0x000fe400078efcff */
[----:B------:R-:W-:-:S02]  /*2220*/  IADD3 R9, PT, PT, -R9, RZ, RZ ;  /* 0x000000ff09097210 */ /* 0x000fc40007ffe1ff */
[----:B------:R-:W-:Y:S02]  /*2230*/  SHF.L.U32 R8, R7, R8, RZ ;  /* 0x0000000807087219 */ /* 0x000fe400000006ff */
[----:B------:R-:W-:Y:S02]  /*2240*/  FSETP.NEU.FTZ.AND P0, PT, R5, R6, PT ;  /* 0x000000060500720b */ /* 0x000fe40003f1d000 */
[----:B------:R-:W-:Y:S02]  /*2250*/  SEL R6, R9, RZ, P3 ;  /* 0x000000ff09067207 */ /* 0x000fe40001800000 */
[----:B------:R-:W-:Y:S02]  /*2260*/  ISETP.NE.AND P1, PT, R8, RZ, P1 ;  /* 0x000000ff0800720c */ /* 0x000fe40000f25270 */
[----:B------:R-:W-:Y:S02]  /*2270*/  SHF.R.U32.HI R6, RZ, R6, R7 ;  /* 0x00000006ff067219 */ /* 0x000fe40000011607 */
[----:B------:R-:W-:-:S02]  /*2280*/  PLOP3.LUT P0, PT, P0, P1, PT, 0xf8, 0x8f ;  /* 0x00000000008f781c */ /* 0x000fc40000703f70 */
[----:B------:R-:W-:Y:S02]  /*2290*/  SHF.R.U32.HI R8, RZ, 0x1, R6 ;  /* 0x00000001ff087819 */ /* 0x000fe40000011606 */
[----:B------:R-:W-:-:S04]  /*22a0*/  SEL R5, RZ, 0x1, !P0 ;  /* 0x00000001ff057807 */ /* 0x000fc80004000000 */
[----:B------:R-:W-:-:S04]  /*22b0*/  LOP3.LUT R5, R5, 0x1, R8, 0xf8, !PT ;  /* 0x0000000105057812 */ /* 0x000fc800078ef808 */
[----:B------:R-:W-:-:S05]  /*22c0*/  LOP3.LUT R5, R5, R6, RZ, 0xc0, !PT ;  /* 0x0000000605057212 */ /* 0x000fca00078ec0ff */
[----:B------:R-:W-:-:S05]  /*22d0*/  IMAD.IADD R5, R8, 0x1, R5 ;  /* 0x0000000108057824 */ /* 0x000fca00078e0205 */
[----:B------:R-:W-:Y:S01]  /*22e0*/  LOP3.LUT R0, R5, R0, RZ, 0xfc, !PT ;  /* 0x0000000005007212 */ /* 0x000fe200078efcff */
[----:B------:R-:W-:Y:S06]  /*22f0*/  BRA `(.L_x_30) ;  /* 0x0000000000347947 */ /* 0x000fec0003800000 */
.L_x_29:
[----:B------:R-:W-:-:S04]  /*2300*/  LOP3.LUT R0, R0, 0x80000000, RZ, 0xc0, !PT ;  /* 0x8000000000007812 */ /* 0x000fc800078ec0ff */
[----:B------:R-:W-:Y:S01]  /*2310*/  LOP3.LUT R0, R0, 0x7f800000, RZ, 0xfc, !PT ;  /* 0x7f80000000007812 */ /* 0x000fe200078efcff */
[----:B------:R-:W-:Y:S06]  /*2320*/  BRA `(.L_x_30) ;  /* 0x0000000000287947 */ /* 0x000fec0003800000 */
.L_x_28:
[----:B------:R-:W-:Y:S01]  /*2330*/  LEA R0, R7, R0, 0x17 ;  /* 0x0000000007007211 */ /* 0x000fe200078eb8ff */
[----:B------:R-:W-:Y:S06]  /*2340*/  BRA `(.L_x_30) ;  /* 0x0000000000207947 */ /* 0x000fec0003800000 */
.L_x_27:
[----:B------:R-:W-:-:S04]  /*2350*/  LOP3.LUT R0, R5, 0x80000000, R0, 0x48, !PT ;  /* 0x8000000005007812 */ /* 0x000fc800078e4800 */
[----:B------:R-:W-:Y:S01]  /*2360*/  LOP3.LUT R0, R0, 0x7f800000, RZ, 0xfc, !PT ;  /* 0x7f80000000007812 */ /* 0x000fe200078efcff */
[----:B------:R-:W-:Y:S06]  /*2370*/  BRA `(.L_x_30) ;  /* 0x0000000000147947 */ /* 0x000fec0003800000 */
.L_x_26:
[----:B------:R-:W-:Y:S01]  /*2380*/  LOP3.LUT R0, R5, 0x80000000, R0, 0x48, !PT ;  /* 0x8000000005007812 */ /* 0x000fe200078e4800 */
[----:B------:R-:W-:Y:S06]  /*2390*/  BRA `(.L_x_30) ;  /* 0x00000000000c7947 */ /* 0x000fec0003800000 */
.L_x_25:
[----:B------:R-:W0:Y:S01]  /*23a0*/  MUFU.RSQ R0, -QNAN ;  /* 0xffc0000000007908 */ /* 0x000e220000001400 */
[----:B------:R-:W-:Y:S05]  /*23b0*/  BRA `(.L_x_30) ;  /* 0x0000000000047947 */ /* 0x000fea0003800000 */
.L_x_24:
[----:B------:R-:W-:-:S07]  /*23c0*/  FADD.FTZ R0, R0, R3 ;  /* 0x0000000300007221 */ /* 0x000fce0000010000 */
.L_x_30:
[----:B------:R-:W-:-:S04]  /*23d0*/  HFMA2 R5, -RZ, RZ, 0, 0 ;  /* 0x00000000ff057431 */ /* 0x000fc800000001ff */
[----:B0-----:R-:W-:Y:S05]  /*23e0*/  RET.REL.NODEC R4 `(_Z17layer_norm_kernelPfS_ii) ;  /* 0xffffffdc04047950 */ /* 0x001fea0003c3ffff */
.L_x_31:
[----:B------:R-:W-:-:S00]  /*23f0*/  BRA `(.L_x_31) ;  /* 0xfffffffc00fc7947 */ /* 0x000fc0000383ffff */
[----:B------:R-:W-:-:S00]  /*2400*/  NOP ;  /* 0x0000000000007918 */ /* 0x000fc00000000000 */
[----:B------:R-:W-:-:S00]  /*2410*/  NOP ;  /* 0x0000000000007918 */ /* 0x000fc00000000000 */
[----:B------:R-:W-:-:S00]  /*2420*/  NOP ;  /* 0x0000000000007918 */ /* 0x000fc00000000000 */
[----:B------:R-:W-:-:S00]  /*2430*/  NOP ;  /* 0x0000000000007918 */ /* 0x000fc00000000000 */
[----:B------:R-:W-:-:S00]  /*2440*/  NOP ;  /* 0x0000000000007918 */ /* 0x000fc00000000000 */
[----:B------:R-:W-:-:S00]  /*2450*/  NOP ;  /* 0x0000000000007918 */ /* 0x000fc00000000000 */
[----:B------:R-:W-:-:S00]  /*2460*/  NOP ;  /* 0x0000000000007918 */ /* 0x000fc00000000000 */
[----:B------:R-:W-:-:S00]  /*2470*/  NOP ;  /* 0x0000000000007918 */ /* 0x000fc00000000000 */
.L_x_32:


//--------------------- .nv.shared._Z17layer_norm_kernelPfS_ii --------------------------
	.section	.nv.shared._Z17layer_norm_kernelPfS_ii,"aw",@nobits
	.sectionflags	@""
	.align	16
	.zero		1024


//--------------------- .nv.shared.reserved.0     --------------------------
	.section	.nv.shared.reserved.0,"aw",@nobits
	.weak		__nv_reservedSMEM_offset_0_alias
	.size		__nv_reservedSMEM_offset_0_alias, 0, 64
	.other		__nv_reservedSMEM_offset_0_alias,@"STO_CUDA_RESERVED_SHARED STV_DEFAULT"
__nv_reservedSMEM_offset_0_alias:
	.zero		0
	.zero		64


//--------------------- .nv.constant0._Z17layer_norm_kernelPfS_ii --------------------------
	.section	.nv.constant0._Z17layer_norm_kernelPfS_ii,"a",@progbits
	.sectionflags	@""
	.align	4
.nv.constant0._Z17layer_norm_kernelPfS_ii:
	.zero		920


//--------------------- SYMBOLS --------------------------

	.type		.nv.reservedSmem.offset0,@object
	.size		.nv.reservedSmem.offset0,0x4
	.type		.nv.reservedSmem.cap,@object
	.size		.nv.reservedSmem.cap,0x4
